// auto-generated by cutlass_sweep.gemm — config: {"arch": "sm_100", "cluster_m": 2, "cluster_n": 1, "dtype": "fp32", "dtype_b": "fp32", "layout": "nt", "stages": 0, "tile_k": 64, "tile_m": 256, "tile_n": 256}
#include "cutlass/cutlass.h"
#include "cutlass/gemm/collective/collective_builder.hpp"
#include "cutlass/gemm/device/gemm_universal_adapter.h"
#include "cutlass/gemm/kernel/gemm_universal.hpp"
#include "cutlass/epilogue/collective/collective_builder.hpp"

using ElemA = float;
using ElemB = float;
using ElemCD = float;
using Acc  = float;
using TileShape    = cute::Shape<cute::_256, cute::_256, cute::_64>;
using ClusterShape = cute::Shape<cute::_2, cute::_1, cute::_1>;

using CollectiveEpilogue = typename cutlass::epilogue::collective::CollectiveBuilder<
    cutlass::arch::Sm100, cutlass::arch::OpClassTensorOp,
    TileShape, ClusterShape,
    cutlass::epilogue::collective::EpilogueTileAuto,
    Acc, Acc,
    ElemCD, cutlass::layout::RowMajor, 128 / cutlass::sizeof_bits<ElemCD>::value,
    ElemCD, cutlass::layout::RowMajor, 128 / cutlass::sizeof_bits<ElemCD>::value,
    cutlass::epilogue::collective::EpilogueScheduleAuto
  >::CollectiveOp;

using CollectiveMainloop = typename cutlass::gemm::collective::CollectiveBuilder<
    cutlass::arch::Sm100, cutlass::arch::OpClassTensorOp,
    ElemA, cutlass::layout::RowMajor, 128 / cutlass::sizeof_bits<ElemA>::value,
    ElemB, cutlass::layout::ColumnMajor, 128 / cutlass::sizeof_bits<ElemB>::value,
    Acc,
    TileShape, ClusterShape,
    cutlass::gemm::collective::StageCountAutoCarveout<static_cast<int>(sizeof(typename CollectiveEpilogue::SharedStorage))>,
    cutlass::gemm::collective::KernelScheduleAuto
  >::CollectiveOp;

using GemmKernel = cutlass::gemm::kernel::GemmUniversal<
    cute::Shape<int,int,int,int>,
    CollectiveMainloop,
    CollectiveEpilogue
>;
using Gemm = cutlass::gemm::device::GemmUniversalAdapter<GemmKernel>;

// Force the device kernel symbol into the cubin without needing a host main.
auto* _anchor = &cutlass::device_kernel<GemmKernel>;


// ===== COMPILED SASS (sm_100a) =====

	.target	sm_100a

	.elftype	@"ET_EXEC"


//--------------------- .note.nv.tkinfo           --------------------------
	.section	.note.nv.tkinfo,"",@"SHT_NOTE"
	.sectionflags	@"SHF_NOTE_NV_TKINFO"
	.tkinfo
        /*0018*/ 	.word	0x00000002
        /*0030*/ 	.string	""
        /*0030*/ 	.string	"ptxas"
        /*0030*/ 	.string	"Cuda compilation tools, release 13.0, V13.0.88"
        /*0030*/ 	.string	"Build cuda_13.0.r13.0/compiler.36424714_0"
        /*0030*/ 	.string	"-arch sm_100a -m 64 "



//--------------------- .note.nv.cuinfo           --------------------------
	.section	.note.nv.cuinfo,"",@"SHT_NOTE"
	.sectionflags	@"SHF_NOTE_NV_CUINFO"
        /*0018*/ 	.short	0x0002
        /*001a*/ 	.short	0x0064
        /*001c*/ 	.short	0x0082
	.zero		2


//--------------------- .nv.info                  --------------------------
	.section	.nv.info,"",@"SHT_CUDA_INFO"
	.align	4


	//----- nvinfo : EIATTR_REGCOUNT
	.align		4
        /*0000*/ 	.byte	0x04, 0x2f
        /*0002*/ 	.short	(.L_19 - .L_18)
	.align		4
.L_18:
        /*0004*/ 	.word	index@(_ZN7cutlass13device_kernelINS_4gemm6kernel13GemmUniversalIN4cute5tupleIJiiiiEEENS1_10collective13CollectiveMmaINS1_35MainloopSm100TmaUmmaWarpSpecializedILi2ELi2ELi2ENS5_IJNS4_1CILi2EEENSA_ILi1EEESC_EEEEENS5_IJNSA_ILi256EEESF_NSA_ILi64EEEEEEfNS5_IJlSC_lEEEfSI_NS4_8TiledMMAINS4_8MMA_AtomIJNS4_23SM100_MMA_TF32_2x1SM_SSINS_10tfloat32_tESM_fLi256ELi256ELNS4_4UMMA5MajorE0ELSO_0ELNSN_7ScaleInE0ELSP_0EEEEEENS4_6LayoutINS5_IJSC_SC_SC_EEENS5_IJNSA_ILi0EEESU_SU_EEEEENS5_IJNS4_10UnderscoreESX_SX_EEEEENS4_18SM100_TMA_2SM_LOADENS4_14ComposedLayoutINS4_7SwizzleILi3ELi4ELi3EEENS4_18smem_ptr_flag_bitsILi32EEENSS_INS5_IJNSA_ILi8EEENSA_ILi32EEEEEENS5_IJS17_SC_EEEEEEEvNS4_8identityES10_S1B_vS1C_EENS_8epilogue10collective18CollectiveEpilogueINS1E_23Sm100TmaWarpSpecializedILi4ELi2ELi32ELb1ELb0EEEJNS5_IJNSA_ILi128EEESF_SG_EEENS5_IJNSS_IS1J_SC_EENSS_IS17_SC_EEEEEfSI_fSI_NS1E_6fusion15FusionCallbacksIS1I_NS1O_17LinearCombinationIffffLNS_15FloatRoundStyleE2EEES1K_S1N_JEEENS4_5SM1004TMEM4LOAD26SM100_TMEM_LOAD_32dp32b32xENS4_13SM90_TMA_LOADES1B_NS4_39AutoVectorizingCopyWithAssumedAlignmentILi128EEENS4_14SM90_TMA_STOREES1B_S20_S20_EEEvvEEEEvNT_6ParamsE)
        /*0008*/ 	.word	0x00000099


	//----- nvinfo : EIATTR_FRAME_SIZE
	.align		4
.L_19:
        /*000c*/ 	.byte	0x04, 0x11
        /*000e*/ 	.short	(.L_21 - .L_20)
	.align		4
.L_20:
        /*0010*/ 	.word	index@($__internal_2_$__cuda_sm10x_tcgen05_guardrail_trap_unallocated_columns_being_dealloced)
        /*0014*/ 	.word	0x00000000


	//----- nvinfo : EIATTR_FRAME_SIZE
	.align		4
.L_21:
        /*0018*/ 	.byte	0x04, 0x11
        /*001a*/ 	.short	(.L_23 - .L_22)
	.align		4
.L_22:
        /*001c*/ 	.word	index@($__internal_1_$__cuda_sm10x_tcgen05_guardrail_trap_phase_invalid_during_alloc)
        /*0020*/ 	.word	0x00000000


	//----- nvinfo : EIATTR_FRAME_SIZE
	.align		4
.L_23:
        /*0024*/ 	.byte	0x04, 0x11
        /*0026*/ 	.short	(.L_25 - .L_24)
	.align		4
.L_24:
        /*0028*/ 	.word	index@($__internal_0_$__cuda_sm10x_tcgen05_guardrail_trap_col_being_dealloced_not_returned_by_alloc)
        /*002c*/ 	.word	0x00000000


	//----- nvinfo : EIATTR_FRAME_SIZE
	.align		4
.L_25:
        /*0030*/ 	.byte	0x04, 0x11
        /*0032*/ 	.short	(.L_27 - .L_26)
	.align		4
.L_26:
        /*0034*/ 	.word	index@(_ZN7cutlass13device_kernelINS_4gemm6kernel13GemmUniversalIN4cute5tupleIJiiiiEEENS1_10collective13CollectiveMmaINS1_35MainloopSm100TmaUmmaWarpSpecializedILi2ELi2ELi2ENS5_IJNS4_1CILi2EEENSA_ILi1EEESC_EEEEENS5_IJNSA_ILi256EEESF_NSA_ILi64EEEEEEfNS5_IJlSC_lEEEfSI_NS4_8TiledMMAINS4_8MMA_AtomIJNS4_23SM100_MMA_TF32_2x1SM_SSINS_10tfloat32_tESM_fLi256ELi256ELNS4_4UMMA5MajorE0ELSO_0ELNSN_7ScaleInE0ELSP_0EEEEEENS4_6LayoutINS5_IJSC_SC_SC_EEENS5_IJNSA_ILi0EEESU_SU_EEEEENS5_IJNS4_10UnderscoreESX_SX_EEEEENS4_18SM100_TMA_2SM_LOADENS4_14ComposedLayoutINS4_7SwizzleILi3ELi4ELi3EEENS4_18smem_ptr_flag_bitsILi32EEENSS_INS5_IJNSA_ILi8EEENSA_ILi32EEEEEENS5_IJS17_SC_EEEEEEEvNS4_8identityES10_S1B_vS1C_EENS_8epilogue10collective18CollectiveEpilogueINS1E_23Sm100TmaWarpSpecializedILi4ELi2ELi32ELb1ELb0EEEJNS5_IJNSA_ILi128EEESF_SG_EEENS5_IJNSS_IS1J_SC_EENSS_IS17_SC_EEEEEfSI_fSI_NS1E_6fusion15FusionCallbacksIS1I_NS1O_17LinearCombinationIffffLNS_15FloatRoundStyleE2EEES1K_S1N_JEEENS4_5SM1004TMEM4LOAD26SM100_TMEM_LOAD_32dp32b32xENS4_13SM90_TMA_LOADES1B_NS4_39AutoVectorizingCopyWithAssumedAlignmentILi128EEENS4_14SM90_TMA_STOREES1B_S20_S20_EEEvvEEEEvNT_6ParamsE)
        /*0038*/ 	.word	0x00000000


	//----- nvinfo : EIATTR_MIN_STACK_SIZE
	.align		4
.L_27:
        /*003c*/ 	.byte	0x04, 0x12
        /*003e*/ 	.short	(.L_29 - .L_28)
	.align		4
.L_28:
        /*0040*/ 	.word	index@(_ZN7cutlass13device_kernelINS_4gemm6kernel13GemmUniversalIN4cute5tupleIJiiiiEEENS1_10collective13CollectiveMmaINS1_35MainloopSm100TmaUmmaWarpSpecializedILi2ELi2ELi2ENS5_IJNS4_1CILi2EEENSA_ILi1EEESC_EEEEENS5_IJNSA_ILi256EEESF_NSA_ILi64EEEEEEfNS5_IJlSC_lEEEfSI_NS4_8TiledMMAINS4_8MMA_AtomIJNS4_23SM100_MMA_TF32_2x1SM_SSINS_10tfloat32_tESM_fLi256ELi256ELNS4_4UMMA5MajorE0ELSO_0ELNSN_7ScaleInE0ELSP_0EEEEEENS4_6LayoutINS5_IJSC_SC_SC_EEENS5_IJNSA_ILi0EEESU_SU_EEEEENS5_IJNS4_10UnderscoreESX_SX_EEEEENS4_18SM100_TMA_2SM_LOADENS4_14ComposedLayoutINS4_7SwizzleILi3ELi4ELi3EEENS4_18smem_ptr_flag_bitsILi32EEENSS_INS5_IJNSA_ILi8EEENSA_ILi32EEEEEENS5_IJS17_SC_EEEEEEEvNS4_8identityES10_S1B_vS1C_EENS_8epilogue10collective18CollectiveEpilogueINS1E_23Sm100TmaWarpSpecializedILi4ELi2ELi32ELb1ELb0EEEJNS5_IJNSA_ILi128EEESF_SG_EEENS5_IJNSS_IS1J_SC_EENSS_IS17_SC_EEEEEfSI_fSI_NS1E_6fusion15FusionCallbacksIS1I_NS1O_17LinearCombinationIffffLNS_15FloatRoundStyleE2EEES1K_S1N_JEEENS4_5SM1004TMEM4LOAD26SM100_TMEM_LOAD_32dp32b32xENS4_13SM90_TMA_LOADES1B_NS4_39AutoVectorizingCopyWithAssumedAlignmentILi128EEENS4_14SM90_TMA_STOREES1B_S20_S20_EEEvvEEEEvNT_6ParamsE)
        /*0044*/ 	.word	0x00000000
.L_29:


//--------------------- .nv.compat                --------------------------
	.section	.nv.compat,"",@"SHT_CUDA_COMPAT_INFO"
	.align	4
        /*0000*/ 	.byte	0x02, 0x09, 0x01, 0x00, 0x02, 0x02, 0x02, 0x00, 0x02, 0x05, 0x05, 0x00, 0x03, 0x07, 0x01, 0x01
        /*0010*/ 	.byte	0x02, 0x03, 0x01, 0x00, 0x02, 0x06, 0x01, 0x00, 0x04, 0x0b, 0x08, 0x00, 0x09, 0x00, 0x00, 0x00
        /*0020*/ 	.byte	0x00, 0x00, 0x00, 0x00


//--------------------- .nv.info._ZN7cutlass13device_kernelINS_4gemm6kernel13GemmUniversalIN4cute5tupleIJiiiiEEENS1_10collective13CollectiveMmaINS1_35MainloopSm100TmaUmmaWarpSpecializedILi2ELi2ELi2ENS5_IJNS4_1CILi2EEENSA_ILi1EEESC_EEEEENS5_IJNSA_ILi256EEESF_NSA_ILi64EEEEEEfNS5_IJlSC_lEEEfSI_NS4_8TiledMMAINS4_8MMA_AtomIJNS4_23SM100_MMA_TF32_2x1SM_SSINS_10tfloat32_tESM_fLi256ELi256ELNS4_4UMMA5MajorE0ELSO_0ELNSN_7ScaleInE0ELSP_0EEEEEENS4_6LayoutINS5_IJSC_SC_SC_EEENS5_IJNSA_ILi0EEESU_SU_EEEEENS5_IJNS4_10UnderscoreESX_SX_EEEEENS4_18SM100_TMA_2SM_LOADENS4_14ComposedLayoutINS4_7SwizzleILi3ELi4ELi3EEENS4_18smem_ptr_flag_bitsILi32EEENSS_INS5_IJNSA_ILi8EEENSA_ILi32EEEEEENS5_IJS17_SC_EEEEEEEvNS4_8identityES10_S1B_vS1C_EENS_8epilogue10collective18CollectiveEpilogueINS1E_23Sm100TmaWarpSpecializedILi4ELi2ELi32ELb1ELb0EEEJNS5_IJNSA_ILi128EEESF_SG_EEENS5_IJNSS_IS1J_SC_EENSS_IS17_SC_EEEEEfSI_fSI_NS1E_6fusion15FusionCallbacksIS1I_NS1O_17LinearCombinationIffffLNS_15FloatRoundStyleE2EEES1K_S1N_JEEENS4_5SM1004TMEM4LOAD26SM100_TMEM_LOAD_32dp32b32xENS4_13SM90_TMA_LOADES1B_NS4_39AutoVectorizingCopyWithAssumedAlignmentILi128EEENS4_14SM90_TMA_STOREES1B_S20_S20_EEEvvEEEEvNT_6ParamsE --------------------------
	.section	.nv.info._ZN7cutlass13device_kernelINS_4gemm6kernel13GemmUniversalIN4cute5tupleIJiiiiEEENS1_10collective13CollectiveMmaINS1_35MainloopSm100TmaUmmaWarpSpecializedILi2ELi2ELi2ENS5_IJNS4_1CILi2EEENSA_ILi1EEESC_EEEEENS5_IJNSA_ILi256EEESF_NSA_ILi64EEEEEEfNS5_IJlSC_lEEEfSI_NS4_8TiledMMAINS4_8MMA_AtomIJNS4_23SM100_MMA_TF32_2x1SM_SSINS_10tfloat32_tESM_fLi256ELi256ELNS4_4UMMA5MajorE0ELSO_0ELNSN_7ScaleInE0ELSP_0EEEEEENS4_6LayoutINS5_IJSC_SC_SC_EEENS5_IJNSA_ILi0EEESU_SU_EEEEENS5_IJNS4_10UnderscoreESX_SX_EEEEENS4_18SM100_TMA_2SM_LOADENS4_14ComposedLayoutINS4_7SwizzleILi3ELi4ELi3EEENS4_18smem_ptr_flag_bitsILi32EEENSS_INS5_IJNSA_ILi8EEENSA_ILi32EEEEEENS5_IJS17_SC_EEEEEEEvNS4_8identityES10_S1B_vS1C_EENS_8epilogue10collective18CollectiveEpilogueINS1E_23Sm100TmaWarpSpecializedILi4ELi2ELi32ELb1ELb0EEEJNS5_IJNSA_ILi128EEESF_SG_EEENS5_IJNSS_IS1J_SC_EENSS_IS17_SC_EEEEEfSI_fSI_NS1E_6fusion15FusionCallbacksIS1I_NS1O_17LinearCombinationIffffLNS_15FloatRoundStyleE2EEES1K_S1N_JEEENS4_5SM1004TMEM4LOAD26SM100_TMEM_LOAD_32dp32b32xENS4_13SM90_TMA_LOADES1B_NS4_39AutoVectorizingCopyWithAssumedAlignmentILi128EEENS4_14SM90_TMA_STOREES1B_S20_S20_EEEvvEEEEvNT_6ParamsE,"",@"SHT_CUDA_INFO"
	.sectionflags	@""
	.align	4


	//----- nvinfo : EIATTR_CUDA_API_VERSION
	.align		4
        /*0000*/ 	.byte	0x04, 0x37
        /*0002*/ 	.short	(.L_31 - .L_30)
.L_30:
        /*0004*/ 	.word	0x00000082


	//----- nvinfo : EIATTR_KPARAM_INFO
	.align		4
.L_31:
        /*0008*/ 	.byte	0x04, 0x17
        /*000a*/ 	.short	(.L_33 - .L_32)
.L_32:
        /*000c*/ 	.word	0x00000000
        /*0010*/ 	.short	0x0000
        /*0012*/ 	.short	0x0000
        /*0014*/ 	.byte	0x00, 0xf0, 0x01, 0x20


	//----- nvinfo : EIATTR_AT_ENTRY_FRAGMENTS
	.align		4
.L_33:
        /*0018*/ 	.byte	0x04, 0x4f
        /*001a*/ 	.short	(.L_35 - .L_34)


	//   ....[0]....
.L_34:
        /*001c*/ 	.word	0x00000007


	//----- nvinfo : EIATTR_RESERVED_SMEM_USED
	.align		4
.L_35:
        /*0020*/ 	.byte	0x01, 0x41
	.zero		2


	//----- nvinfo : EIATTR_SPARSE_MMA_MASK
	.align		4
        /*0024*/ 	.byte	0x03, 0x50
        /*0026*/ 	.short	0x0000


	//----- nvinfo : EIATTR_TCGEN05_2CTA_USED
	.align		4
        /*0028*/ 	.byte	0x01, 0x52
	.zero		2


	//----- nvinfo : EIATTR_MAXREG_COUNT
	.align		4
        /*002c*/ 	.byte	0x03, 0x1b
        /*002e*/ 	.short	0x00ff


	//----- nvinfo : EIATTR_NUM_BARRIERS
	.align		4
        /*0030*/ 	.byte	0x02, 0x4c
        /*0032*/ 	.byte	0x07
	.zero		1


	//----- nvinfo : EIATTR_EXTERNS
	.align		4
        /*0034*/ 	.byte	0x04, 0x0f
        /*0036*/ 	.short	(.L_37 - .L_36)


	//   ....[0]....
	.align		4
.L_36:
        /*0038*/ 	.word	index@(__assertfail)


	//----- nvinfo : EIATTR_MERCURY_ISA_VERSION
	.align		4
.L_37:
        /*003c*/ 	.byte	0x03, 0x5f
        /*003e*/ 	.short	0x0101


	//----- nvinfo : EIATTR_INT_WARP_WIDE_INSTR_OFFSETS
	.align		4
        /*0040*/ 	.byte	0x04, 0x31
        /*0042*/ 	.short	(.L_39 - .L_38)


	//   ....[0]....
.L_38:
        /*0044*/ 	.word	0x00000c90


	//   ....[1]....
        /*0048*/ 	.word	0x00000d30


	//   ....[2]....
        /*004c*/ 	.word	0x000021b0


	//   ....[3]....
        /*0050*/ 	.word	0x00004010


	//   ....[4]....
        /*0054*/ 	.word	0x00004030


	//   ....[5]....
        /*0058*/ 	.word	0x00004060


	//   ....[6]....
        /*005c*/ 	.word	0x00004990


	//   ....[7]....
        /*0060*/ 	.word	0x00004a00


	//   ....[8]....
        /*0064*/ 	.word	0x00004af0


	//   ....[9]....
        /*0068*/ 	.word	0x00004b70


	//   ....[10]....
        /*006c*/ 	.word	0x00004c60


	//   ....[11]....
        /*0070*/ 	.word	0x00004ce0


	//   ....[12]....
        /*0074*/ 	.word	0x00004de0


	//   ....[13]....
        /*0078*/ 	.word	0x00004e70


	//   ....[14]....
        /*007c*/ 	.word	0x00004f70


	//   ....[15]....
        /*0080*/ 	.word	0x00005050


	//   ....[16]....
        /*0084*/ 	.word	0x000050f0


	//   ....[17]....
        /*0088*/ 	.word	0x000051e0


	//   ....[18]....
        /*008c*/ 	.word	0x00005280


	//   ....[19]....
        /*0090*/ 	.word	0x00005390


	//   ....[20]....
        /*0094*/ 	.word	0x000054f0


	//   ....[21]....
        /*0098*/ 	.word	0x00005640


	//----- nvinfo : EIATTR_COOP_GROUP_MASK_REGIDS
	.align		4
.L_39:
        /*009c*/ 	.byte	0x04, 0x29
        /*009e*/ 	.short	(.L_41 - .L_40)


	//   ....[0]....
.L_40:
        /*00a0*/ 	.word	0xffffffff


	//   ....[1]....
        /*00a4*/ 	.word	0xffffffff


	//   ....[2]....
        /*00a8*/ 	.word	0xffffffff


	//   ....[3]....
        /*00ac*/ 	.word	0xffffffff


	//   ....[4]....
        /*00b0*/ 	.word	0xffffffff


	//   ....[5]....
        /*00b4*/ 	.word	0xffffffff


	//   ....[6]....
        /*00b8*/ 	.word	0xffffffff


	//   ....[7]....
        /*00bc*/ 	.word	0xffffffff


	//   ....[8]....
        /*00c0*/ 	.word	0xffffffff


	//   ....[9]....
        /*00c4*/ 	.word	0xffffffff


	//   ....[10]....
        /*00c8*/ 	.word	0xffffffff


	//   ....[11]....
        /*00cc*/ 	.word	0xffffffff


	//   ....[12]....
        /*00d0*/ 	.word	0xffffffff


	//   ....[13]....
        /*00d4*/ 	.word	0xffffffff


	//----- nvinfo : EIATTR_COOP_GROUP_INSTR_OFFSETS
	.align		4
.L_41:
        /*00d8*/ 	.byte	0x04, 0x28
        /*00da*/ 	.short	(.L_43 - .L_42)


	//   ....[0]....
.L_42:
        /*00dc*/ 	.word	0x000000c0


	//   ....[1]....
        /*00e0*/ 	.word	0x00000500


	//   ....[2]....
        /*00e4*/ 	.word	0x00000640


	//   ....[3]....
        /*00e8*/ 	.word	0x000007d0


	//   ....[4]....
        /*00ec*/ 	.word	0x000008c0


	//   ....[5]....
        /*00f0*/ 	.word	0x00000a20


	//   ....[6]....
        /*00f4*/ 	.word	0x00000b70


	//   ....[7]....
        /*00f8*/ 	.word	0x00000db0


	//   ....[8]....
        /*00fc*/ 	.word	0x00002090


	//   ....[9]....
        /*0100*/ 	.word	0x00002d50


	//   ....[10]....
        /*0104*/ 	.word	0x00003220


	//   ....[11]....
        /*0108*/ 	.word	0x00003250


	//   ....[12]....
        /*010c*/ 	.word	0x00003f10


	//   ....[13]....
        /*0110*/ 	.word	0x00004120


	//----- nvinfo : EIATTR_VRC_CTA_INIT_COUNT
	.align		4
.L_43:
        /*0114*/ 	.byte	0x02, 0x4a
        /*0116*/ 	.byte	0x80
	.zero		1


	//----- nvinfo : EIATTR_SYSCALL_OFFSETS
	.align		4
        /*0118*/ 	.byte	0x04, 0x46
        /*011a*/ 	.short	(.L_45 - .L_44)


	//   ....[0]....
.L_44:
        /*011c*/ 	.word	0x000060e0


	//   ....[1]....
        /*0120*/ 	.word	0x000061d0


	//   ....[2]....
        /*0124*/ 	.word	0x00006b40


	//   ....[3]....
        /*0128*/ 	.word	0x00007590


	//   ....[4]....
        /*012c*/ 	.word	0x00007fb0


	//   ....[5]....
        /*0130*/ 	.word	0x00008a00


	//   ....[6]....
        /*0134*/ 	.word	0x00009460


	//   ....[7]....
        /*0138*/ 	.word	0x00009ef0


	//   ....[8]....
        /*013c*/ 	.word	0x0000a950


	//   ....[9]....
        /*0140*/ 	.word	0x0000b360


	//----- nvinfo : EIATTR_MBARRIER_INSTR_OFFSETS
	.align		4
.L_45:
        /*0144*/ 	.byte	0x04, 0x39
        /*0146*/ 	.short	(.L_47 - .L_46)


	//   ....[0]....
.L_46:
        /*0148*/ 	.word	0x000005f0
        /*014c*/ 	.word	0x000000ff
        /*0150*/ 	.word	0x00000000
        /*0154*/ 	.short	0x0100
        /*0156*/ 	.byte	0x08
	.zero		1


	//   ....[1]....
        /*0158*/ 	.word	0x00000600
        /*015c*/ 	.word	0x000000ff
        /*0160*/ 	.word	0x00000010
        /*0164*/ 	.short	0x0100
        /*0166*/ 	.byte	0x08
	.zero		1


	//   ....[2]....
        /*0168*/ 	.word	0x00000610
        /*016c*/ 	.word	0x000000ff
        /*0170*/ 	.word	0x00000008
        /*0174*/ 	.short	0x0100
        /*0176*/ 	.byte	0x08
	.zero		1


	//   ....[3]....
        /*0178*/ 	.word	0x00000620
        /*017c*/ 	.word	0x000000ff
        /*0180*/ 	.word	0x00000018
        /*0184*/ 	.short	0x0100
        /*0186*/ 	.byte	0x08
	.zero		1


	//   ....[4]....
        /*0188*/ 	.word	0x00000740
        /*018c*/ 	.word	0x000000ff
        /*0190*/ 	.word	0x00000020
        /*0194*/ 	.short	0x0100
        /*0196*/ 	.byte	0x09
	.zero		1


	//   ....[5]....
        /*0198*/ 	.word	0x00000750
        /*019c*/ 	.word	0x000000ff
        /*01a0*/ 	.word	0x00000040
        /*01a4*/ 	.short	0x0100
        /*01a6*/ 	.byte	0x09
	.zero		1


	//   ....[6]....
        /*01a8*/ 	.word	0x00000760
        /*01ac*/ 	.word	0x000000ff
        /*01b0*/ 	.word	0x00000028
        /*01b4*/ 	.short	0x0100
        /*01b6*/ 	.byte	0x09
	.zero		1


	//   ....[7]....
        /*01b8*/ 	.word	0x00000770
        /*01bc*/ 	.word	0x000000ff
        /*01c0*/ 	.word	0x00000048
        /*01c4*/ 	.short	0x0100
        /*01c6*/ 	.byte	0x09
	.zero		1


	//   ....[8]....
        /*01c8*/ 	.word	0x00000780
        /*01cc*/ 	.word	0x000000ff
        /*01d0*/ 	.word	0x00000030
        /*01d4*/ 	.short	0x0100
        /*01d6*/ 	.byte	0x09
	.zero		1


	//   ....[9]....
        /*01d8*/ 	.word	0x00000790
        /*01dc*/ 	.word	0x000000ff
        /*01e0*/ 	.word	0x00000050
        /*01e4*/ 	.short	0x0100
        /*01e6*/ 	.byte	0x09
	.zero		1


	//   ....[10]....
        /*01e8*/ 	.word	0x000007a0
        /*01ec*/ 	.word	0x000000ff
        /*01f0*/ 	.word	0x00000038
        /*01f4*/ 	.short	0x0100
        /*01f6*/ 	.byte	0x09
	.zero		1


	//   ....[11]....
        /*01f8*/ 	.word	0x000007b0
        /*01fc*/ 	.word	0x000000ff
        /*0200*/ 	.word	0x00000058
        /*0204*/ 	.short	0x0100
        /*0206*/ 	.byte	0x09
	.zero		1


	//   ....[12]....
        /*0208*/ 	.word	0x00000890
        /*020c*/ 	.word	0x000000ff
        /*0210*/ 	.word	0x00000060
        /*0214*/ 	.short	0x0100
        /*0216*/ 	.byte	0x08
	.zero		1


	//   ....[13]....
        /*0218*/ 	.word	0x000008a0
        /*021c*/ 	.word	0x000000ff
        /*0220*/ 	.word	0x00000068
        /*0224*/ 	.short	0x0100
        /*0226*/ 	.byte	0x08
	.zero		1


	//   ....[14]....
        /*0228*/ 	.word	0x000009d0
        /*022c*/ 	.word	0x000000ff
        /*0230*/ 	.word	0x00000070
        /*0234*/ 	.short	0x0100
        /*0236*/ 	.byte	0x08
	.zero		1


	//   ....[15]....
        /*0238*/ 	.word	0x000009e0
        /*023c*/ 	.word	0x000000ff
        /*0240*/ 	.word	0x00000080
        /*0244*/ 	.short	0x0100
        /*0246*/ 	.byte	0x08
	.zero		1


	//   ....[16]....
        /*0248*/ 	.word	0x000009f0
        /*024c*/ 	.word	0x000000ff
        /*0250*/ 	.word	0x00000078
        /*0254*/ 	.short	0x0100
        /*0256*/ 	.byte	0x08
	.zero		1


	//   ....[17]....
        /*0258*/ 	.word	0x00000a00
        /*025c*/ 	.word	0x000000ff
        /*0260*/ 	.word	0x00000088
        /*0264*/ 	.short	0x0100
        /*0266*/ 	.byte	0x08
	.zero		1


	//   ....[18]....
        /*0268*/ 	.word	0x00000b20
        /*026c*/ 	.word	0x000000ff
        /*0270*/ 	.word	0x00000090
        /*0274*/ 	.short	0x0100
        /*0276*/ 	.byte	0x09
	.zero		1


	//   ....[19]....
        /*0278*/ 	.word	0x00000b30
        /*027c*/ 	.word	0x000000ff
        /*0280*/ 	.word	0x000000a0
        /*0284*/ 	.short	0x0100
        /*0286*/ 	.byte	0x09
	.zero		1


	//   ....[20]....
        /*0288*/ 	.word	0x00000b40
        /*028c*/ 	.word	0x000000ff
        /*0290*/ 	.word	0x00000098
        /*0294*/ 	.short	0x0100
        /*0296*/ 	.byte	0x09
	.zero		1


	//   ....[21]....
        /*0298*/ 	.word	0x00000b50
        /*029c*/ 	.word	0x000000ff
        /*02a0*/ 	.word	0x000000a8
        /*02a4*/ 	.short	0x0100
        /*02a6*/ 	.byte	0x09
	.zero		1


	//   ....[22]....
        /*02a8*/ 	.word	0x00000c40
        /*02ac*/ 	.word	0x000000ff
        /*02b0*/ 	.word	0x000000b0
        /*02b4*/ 	.short	0x0100
        /*02b6*/ 	.byte	0x08
	.zero		1


	//   ....[23]....
        /*02b8*/ 	.word	0x00000c50
        /*02bc*/ 	.word	0x000000ff
        /*02c0*/ 	.word	0x000000c0
        /*02c4*/ 	.short	0x0100
        /*02c6*/ 	.byte	0x08
	.zero		1


	//   ....[24]....
        /*02c8*/ 	.word	0x00000c60
        /*02cc*/ 	.word	0x000000ff
        /*02d0*/ 	.word	0x000000b8
        /*02d4*/ 	.short	0x0100
        /*02d6*/ 	.byte	0x08
	.zero		1


	//   ....[25]....
        /*02d8*/ 	.word	0x00000c70
        /*02dc*/ 	.word	0x000000ff
        /*02e0*/ 	.word	0x000000c8
        /*02e4*/ 	.short	0x0100
        /*02e6*/ 	.byte	0x08
	.zero		1


	//   ....[26]....
        /*02e8*/ 	.word	0x00000d60
        /*02ec*/ 	.word	0x000000ff
        /*02f0*/ 	.word	0x000000d0
        /*02f4*/ 	.short	0x0100
        /*02f6*/ 	.byte	0x07
	.zero		1


	//   ....[27]....
        /*02f8*/ 	.word	0x00001760
        /*02fc*/ 	.word	0x00000003
        /*0300*/ 	.word	0x000000c0
        /*0304*/ 	.short	0x010a
        /*0306*/ 	.byte	0xff
	.zero		1


	//   ....[28]....
        /*0308*/ 	.word	0x00001790
        /*030c*/ 	.word	0x00000003
        /*0310*/ 	.word	0x000000b0
        /*0314*/ 	.short	0x0101
        /*0316*/ 	.byte	0xff
	.zero		1


	//   ....[29]....
        /*0318*/ 	.word	0x00001890
        /*031c*/ 	.word	0x000000ff
        /*0320*/ 	.word	0x00000010
        /*0324*/ 	.short	0x010a
        /*0326*/ 	.byte	0x08
	.zero		1


	//   ....[30]....
        /*0328*/ 	.word	0x00001950
        /*032c*/ 	.word	0x000000ff
        /*0330*/ 	.word	0x00000010
        /*0334*/ 	.short	0x010a
        /*0336*/ 	.byte	0x21
	.zero		1


	//   ....[31]....
        /*0338*/ 	.word	0x00001b00
        /*033c*/ 	.word	0x000000ff
        /*0340*/ 	.word	0x00000010
        /*0344*/ 	.short	0x010a
        /*0346*/ 	.byte	0x08
	.zero		1


	//   ....[32]....
        /*0348*/ 	.word	0x00001cb0
        /*034c*/ 	.word	0x000000ff
        /*0350*/ 	.word	0x00000068
        /*0354*/ 	.short	0x0101
        /*0356*/ 	.byte	0x06
	.zero		1


	//   ....[33]....
        /*0358*/ 	.word	0x00001cd0
        /*035c*/ 	.word	0x000000ff
        /*0360*/ 	.word	0x00000010
        /*0364*/ 	.short	0x010a
        /*0366*/ 	.byte	0x08
	.zero		1


	//   ....[34]....
        /*0368*/ 	.word	0x00001d50
        /*036c*/ 	.word	0x000000ff
        /*0370*/ 	.word	0x00000010
        /*0374*/ 	.short	0x010a
        /*0376*/ 	.byte	0x21
	.zero		1


	//   ....[35]....
        /*0378*/ 	.word	0x00001ee0
        /*037c*/ 	.word	0x000000ff
        /*0380*/ 	.word	0x00000010
        /*0384*/ 	.short	0x010a
        /*0386*/ 	.byte	0x08
	.zero		1


	//   ....[36]....
        /*0388*/ 	.word	0x000020c0
        /*038c*/ 	.word	0x00000002
        /*0390*/ 	.word	0x00000070
        /*0394*/ 	.short	0x010a
        /*0396*/ 	.byte	0xff
	.zero		1


	//   ....[37]....
        /*0398*/ 	.word	0x00002180
        /*039c*/ 	.word	0x00000002
        /*03a0*/ 	.word	0x00000000
        /*03a4*/ 	.short	0x0101
        /*03a6*/ 	.byte	0xff
	.zero		1


	//   ....[38]....
        /*03a8*/ 	.word	0x000026e0
        /*03ac*/ 	.word	0x000000ff
        /*03b0*/ 	.word	0x00000000
        /*03b4*/ 	.short	0x010a
        /*03b6*/ 	.byte	0x04
	.zero		1


	//   ....[39]....
        /*03b8*/ 	.word	0x00002780
        /*03bc*/ 	.word	0x00000000
        /*03c0*/ 	.word	0x00000000
        /*03c4*/ 	.short	0x010a
        /*03c6*/ 	.byte	0xff
	.zero		1


	//   ....[40]....
        /*03c8*/ 	.word	0x000028b0
        /*03cc*/ 	.word	0x00000000
        /*03d0*/ 	.word	0x000000b0
        /*03d4*/ 	.short	0x010a
        /*03d6*/ 	.byte	0xff
	.zero		1


	//   ....[41]....
        /*03d8*/ 	.word	0x00002920
        /*03dc*/ 	.word	0x00000004
        /*03e0*/ 	.word	0x00000000
        /*03e4*/ 	.short	0x0101
        /*03e6*/ 	.byte	0xff
	.zero		1


	//   ....[42]....
        /*03e8*/ 	.word	0x00002940
        /*03ec*/ 	.word	0x000000ff
        /*03f0*/ 	.word	0x00000080
        /*03f4*/ 	.short	0x010a
        /*03f6*/ 	.byte	0x05
	.zero		1


	//   ....[43]....
        /*03f8*/ 	.word	0x00002a60
        /*03fc*/ 	.word	0x00000000
        /*0400*/ 	.word	0x00000070
        /*0404*/ 	.short	0x010a
        /*0406*/ 	.byte	0xff
	.zero		1


	//   ....[44]....
        /*0408*/ 	.word	0x00002b60
        /*040c*/ 	.word	0x00000000
        /*0410*/ 	.word	0x00000000
        /*0414*/ 	.short	0x0101
        /*0416*/ 	.byte	0xff
	.zero		1


	//   ....[45]....
        /*0418*/ 	.word	0x00002bf0
        /*041c*/ 	.word	0x000000ff
        /*0420*/ 	.word	0x00000080
        /*0424*/ 	.short	0x0106
        /*0426*/ 	.byte	0x05
	.zero		1


	//   ....[46]....
        /*0428*/ 	.word	0x00002c10
        /*042c*/ 	.word	0x000000ff
        /*0430*/ 	.word	0x00000080
        /*0434*/ 	.short	0x010a
        /*0436*/ 	.byte	0x05
	.zero		1


	//   ....[47]....
        /*0438*/ 	.word	0x00002ca0
        /*043c*/ 	.word	0x000000ff
        /*0440*/ 	.word	0x00000080
        /*0444*/ 	.short	0x0106
        /*0446*/ 	.byte	0x04
	.zero		1


	//   ....[48]....
        /*0448*/ 	.word	0x00002ce0
        /*044c*/ 	.word	0x00000000
        /*0450*/ 	.word	0x00000080
        /*0454*/ 	.short	0x010a
        /*0456*/ 	.byte	0xff
	.zero		1


	//   ....[49]....
        /*0458*/ 	.word	0x00002f20
        /*045c*/ 	.word	0x000000ff
        /*0460*/ 	.word	0x00000008
        /*0464*/ 	.short	0x010a
        /*0466*/ 	.byte	0x06
	.zero		1


	//   ....[50]....
        /*0468*/ 	.word	0x00002f40
        /*046c*/ 	.word	0x000000ff
        /*0470*/ 	.word	0x00000008
        /*0474*/ 	.short	0x010a
        /*0476*/ 	.byte	0x06
	.zero		1


	//   ....[51]....
        /*0478*/ 	.word	0x000030d0
        /*047c*/ 	.word	0x000000ff
        /*0480*/ 	.word	0x00000008
        /*0484*/ 	.short	0x010a
        /*0486*/ 	.byte	0x06
	.zero		1


	//   ....[52]....
        /*0488*/ 	.word	0x000030f0
        /*048c*/ 	.word	0x000000ff
        /*0490*/ 	.word	0x00000008
        /*0494*/ 	.short	0x010a
        /*0496*/ 	.byte	0x06
	.zero		1


	//   ....[53]....
        /*0498*/ 	.word	0x000031b0
        /*049c*/ 	.word	0x000000ff
        /*04a0*/ 	.word	0x00000000
        /*04a4*/ 	.short	0x0101
        /*04a6*/ 	.byte	0x07
	.zero		1


	//   ....[54]....
        /*04a8*/ 	.word	0x00003570
        /*04ac*/ 	.word	0x00000000
        /*04b0*/ 	.word	0x00000070
        /*04b4*/ 	.short	0x010a
        /*04b6*/ 	.byte	0xff
	.zero		1


	//   ....[55]....
        /*04b8*/ 	.word	0x00003630
        /*04bc*/ 	.word	0x00000000
        /*04c0*/ 	.word	0x00000000
        /*04c4*/ 	.short	0x0101
        /*04c6*/ 	.byte	0xff
	.zero		1


	//   ....[56]....
        /*04c8*/ 	.word	0x000036e0
        /*04cc*/ 	.word	0x000000ff
        /*04d0*/ 	.word	0x00000000
        /*04d4*/ 	.short	0x010a
        /*04d6*/ 	.byte	0x09
	.zero		1


	//   ....[57]....
        /*04d8*/ 	.word	0x00003700
        /*04dc*/ 	.word	0x000000ff
        /*04e0*/ 	.word	0x000000a0
        /*04e4*/ 	.short	0x010a
        /*04e6*/ 	.byte	0x08
	.zero		1


	//   ....[58]....
        /*04e8*/ 	.word	0x000037b0
        /*04ec*/ 	.word	0x000000ff
        /*04f0*/ 	.word	0x00000000
        /*04f4*/ 	.short	0x010a
        /*04f6*/ 	.byte	0x0e
	.zero		1


	//   ....[59]....
        /*04f8*/ 	.word	0x000038e0
        /*04fc*/ 	.word	0x000000ff
        /*0500*/ 	.word	0x00000000
        /*0504*/ 	.short	0x010a
        /*0506*/ 	.byte	0x26
	.zero		1


	//   ....[60]....
        /*0508*/ 	.word	0x00003d20
        /*050c*/ 	.word	0x000000ff
        /*0510*/ 	.word	0x00000000
        /*0514*/ 	.short	0x010a
        /*0516*/ 	.byte	0x05
	.zero		1


	//   ....[61]....
        /*0518*/ 	.word	0x00003dc0
        /*051c*/ 	.word	0x00000000
        /*0520*/ 	.word	0x00000000
        /*0524*/ 	.short	0x010a
        /*0526*/ 	.byte	0xff
	.zero		1


	//   ....[62]....
        /*0528*/ 	.word	0x00003e00
        /*052c*/ 	.word	0x00000000
        /*0530*/ 	.word	0x00000000
        /*0534*/ 	.short	0x010a
        /*0536*/ 	.byte	0xff
	.zero		1


	//   ....[63]....
        /*0538*/ 	.word	0x00003e70
        /*053c*/ 	.word	0x000000ff
        /*0540*/ 	.word	0x00000000
        /*0544*/ 	.short	0x0101
        /*0546*/ 	.byte	0x05
	.zero		1


	//   ....[64]....
        /*0548*/ 	.word	0x00003eb0
        /*054c*/ 	.word	0x000000ff
        /*0550*/ 	.word	0x000000d0
        /*0554*/ 	.short	0x010a
        /*0556*/ 	.byte	0x07
	.zero		1


	//   ....[65]....
        /*0558*/ 	.word	0x00003f00
        /*055c*/ 	.word	0x000000ff
        /*0560*/ 	.word	0x00000000
        /*0564*/ 	.short	0x0101
        /*0566*/ 	.byte	0x05
	.zero		1


	//   ....[66]....
        /*0568*/ 	.word	0x00004330
        /*056c*/ 	.word	0x00000000
        /*0570*/ 	.word	0x00000070
        /*0574*/ 	.short	0x010a
        /*0576*/ 	.byte	0xff
	.zero		1


	//   ....[67]....
        /*0578*/ 	.word	0x000043f0
        /*057c*/ 	.word	0x00000000
        /*0580*/ 	.word	0x00000000
        /*0584*/ 	.short	0x0101
        /*0586*/ 	.byte	0xff
	.zero		1


	//   ....[68]....
        /*0588*/ 	.word	0x00004710
        /*058c*/ 	.word	0x000000ff
        /*0590*/ 	.word	0x00000068
        /*0594*/ 	.short	0x010a
        /*0596*/ 	.byte	0x07
	.zero		1


	//   ....[69]....
        /*0598*/ 	.word	0x00004910
        /*059c*/ 	.word	0x000000ff
        /*05a0*/ 	.word	0x00000040
        /*05a4*/ 	.short	0x010a
        /*05a6*/ 	.byte	0x07
	.zero		1


	//   ....[70]....
        /*05a8*/ 	.word	0x00004a90
        /*05ac*/ 	.word	0x000000ff
        /*05b0*/ 	.word	0x00000020
        /*05b4*/ 	.short	0x010b
        /*05b6*/ 	.byte	0x07
	.zero		1


	//   ....[71]....
        /*05b8*/ 	.word	0x00004aa0
        /*05bc*/ 	.word	0x000000ff
        /*05c0*/ 	.word	0x00000000
        /*05c4*/ 	.short	0x0101
        /*05c6*/ 	.byte	0x15
	.zero		1


	//   ....[72]....
        /*05c8*/ 	.word	0x00004ac0
        /*05cc*/ 	.word	0x000000ff
        /*05d0*/ 	.word	0x00000048
        /*05d4*/ 	.short	0x010a
        /*05d6*/ 	.byte	0x07
	.zero		1


	//   ....[73]....
        /*05d8*/ 	.word	0x00004c00
        /*05dc*/ 	.word	0x000000ff
        /*05e0*/ 	.word	0x00000028
        /*05e4*/ 	.short	0x010b
        /*05e6*/ 	.byte	0x07
	.zero		1


	//   ....[74]....
        /*05e8*/ 	.word	0x00004c10
        /*05ec*/ 	.word	0x000000ff
        /*05f0*/ 	.word	0x00000000
        /*05f4*/ 	.short	0x0101
        /*05f6*/ 	.byte	0x0f
	.zero		1


	//   ....[75]....
        /*05f8*/ 	.word	0x00004c30
        /*05fc*/ 	.word	0x000000ff
        /*0600*/ 	.word	0x00000050
        /*0604*/ 	.short	0x010a
        /*0606*/ 	.byte	0x07
	.zero		1


	//   ....[76]....
        /*0608*/ 	.word	0x00004d80
        /*060c*/ 	.word	0x000000ff
        /*0610*/ 	.word	0x00000030
        /*0614*/ 	.short	0x010b
        /*0616*/ 	.byte	0x07
	.zero		1


	//   ....[77]....
        /*0618*/ 	.word	0x00004d90
        /*061c*/ 	.word	0x000000ff
        /*0620*/ 	.word	0x00000000
        /*0624*/ 	.short	0x0101
        /*0626*/ 	.byte	0x0e
	.zero		1


	//   ....[78]....
        /*0628*/ 	.word	0x00004db0
        /*062c*/ 	.word	0x000000ff
        /*0630*/ 	.word	0x00000058
        /*0634*/ 	.short	0x010a
        /*0636*/ 	.byte	0x07
	.zero		1


	//   ....[79]....
        /*0638*/ 	.word	0x00004f10
        /*063c*/ 	.word	0x000000ff
        /*0640*/ 	.word	0x00000038
        /*0644*/ 	.short	0x010b
        /*0646*/ 	.byte	0x07
	.zero		1


	//   ....[80]....
        /*0648*/ 	.word	0x00004f20
        /*064c*/ 	.word	0x000000ff
        /*0650*/ 	.word	0x00000000
        /*0654*/ 	.short	0x0101
        /*0656*/ 	.byte	0x0d
	.zero		1


	//   ....[81]....
        /*0658*/ 	.word	0x00004f40
        /*065c*/ 	.word	0x000000ff
        /*0660*/ 	.word	0x00000040
        /*0664*/ 	.short	0x010a
        /*0666*/ 	.byte	0x07
	.zero		1


	//   ....[82]....
        /*0668*/ 	.word	0x00005090
        /*066c*/ 	.word	0x000000ff
        /*0670*/ 	.word	0x00000020
        /*0674*/ 	.short	0x010b
        /*0676*/ 	.byte	0x07
	.zero		1


	//   ....[83]....
        /*0678*/ 	.word	0x000050a0
        /*067c*/ 	.word	0x000000ff
        /*0680*/ 	.word	0x00000000
        /*0684*/ 	.short	0x0101
        /*0686*/ 	.byte	0x15
	.zero		1


	//   ....[84]....
        /*0688*/ 	.word	0x000050c0
        /*068c*/ 	.word	0x000000ff
        /*0690*/ 	.word	0x00000048
        /*0694*/ 	.short	0x010a
        /*0696*/ 	.byte	0x07
	.zero		1


	//   ....[85]....
        /*0698*/ 	.word	0x00005220
        /*069c*/ 	.word	0x000000ff
        /*06a0*/ 	.word	0x00000028
        /*06a4*/ 	.short	0x010b
        /*06a6*/ 	.byte	0x07
	.zero		1


	//   ....[86]....
        /*06a8*/ 	.word	0x00005230
        /*06ac*/ 	.word	0x000000ff
        /*06b0*/ 	.word	0x00000000
        /*06b4*/ 	.short	0x0101
        /*06b6*/ 	.byte	0x0f
	.zero		1


	//   ....[87]....
        /*06b8*/ 	.word	0x00005240
        /*06bc*/ 	.word	0x000000ff
        /*06c0*/ 	.word	0x00000050
        /*06c4*/ 	.short	0x010a
        /*06c6*/ 	.byte	0x07
	.zero		1


	//   ....[88]....
        /*06c8*/ 	.word	0x000053e0
        /*06cc*/ 	.word	0x000000ff
        /*06d0*/ 	.word	0x00000030
        /*06d4*/ 	.short	0x010b
        /*06d6*/ 	.byte	0x07
	.zero		1


	//   ....[89]....
        /*06d8*/ 	.word	0x00005450
        /*06dc*/ 	.word	0x000000ff
        /*06e0*/ 	.word	0x00000000
        /*06e4*/ 	.short	0x0101
        /*06e6*/ 	.byte	0x0e
	.zero		1


	//   ....[90]....
        /*06e8*/ 	.word	0x00005480
        /*06ec*/ 	.word	0x000000ff
        /*06f0*/ 	.word	0x00000058
        /*06f4*/ 	.short	0x010a
        /*06f6*/ 	.byte	0x07
	.zero		1


	//   ....[91]....
        /*06f8*/ 	.word	0x00005680
        /*06fc*/ 	.word	0x000000ff
        /*0700*/ 	.word	0x00000038
        /*0704*/ 	.short	0x010b
        /*0706*/ 	.byte	0x07
	.zero		1


	//   ....[92]....
        /*0708*/ 	.word	0x000056a0
        /*070c*/ 	.word	0x000000ff
        /*0710*/ 	.word	0x00000000
        /*0714*/ 	.short	0x0101
        /*0716*/ 	.byte	0x0d
	.zero		1


	//   ....[93]....
        /*0718*/ 	.word	0x000056c0
        /*071c*/ 	.word	0x000000ff
        /*0720*/ 	.word	0x00000040
        /*0724*/ 	.short	0x010a
        /*0726*/ 	.byte	0x07
	.zero		1


	//   ....[94]....
        /*0728*/ 	.word	0x000056e0
        /*072c*/ 	.word	0x000000ff
        /*0730*/ 	.word	0x00000048
        /*0734*/ 	.short	0x010a
        /*0736*/ 	.byte	0x07
	.zero		1


	//   ....[95]....
        /*0738*/ 	.word	0x00005700
        /*073c*/ 	.word	0x000000ff
        /*0740*/ 	.word	0x00000050
        /*0744*/ 	.short	0x010a
        /*0746*/ 	.byte	0x07
	.zero		1


	//   ....[96]....
        /*0748*/ 	.word	0x00005750
        /*074c*/ 	.word	0x00000002
        /*0750*/ 	.word	0x00000058
        /*0754*/ 	.short	0x010a
        /*0756*/ 	.byte	0xff
	.zero		1


	//   ....[97]....
        /*0758*/ 	.word	0x00005aa0
        /*075c*/ 	.word	0x00000000
        /*0760*/ 	.word	0x00000070
        /*0764*/ 	.short	0x010a
        /*0766*/ 	.byte	0xff
	.zero		1


	//   ....[98]....
        /*0768*/ 	.word	0x00005bb0
        /*076c*/ 	.word	0x00000000
        /*0770*/ 	.word	0x00000000
        /*0774*/ 	.short	0x0101
        /*0776*/ 	.byte	0xff
	.zero		1


	//   ....[99]....
        /*0778*/ 	.word	0x00006660
        /*077c*/ 	.word	0x000000ff
        /*0780*/ 	.word	0x00000020
        /*0784*/ 	.short	0x010a
        /*0786*/ 	.byte	0x30
	.zero		1


	//   ....[100]....
        /*0788*/ 	.word	0x00006740
        /*078c*/ 	.word	0x0000008c
        /*0790*/ 	.word	0x00000090
        /*0794*/ 	.short	0x010a
        /*0796*/ 	.byte	0xff
	.zero		1


	//   ....[101]....
        /*0798*/ 	.word	0x000068f0
        /*079c*/ 	.word	0x000000ff
        /*07a0*/ 	.word	0x00000020
        /*07a4*/ 	.short	0x010a
        /*07a6*/ 	.byte	0x30
	.zero		1


	//   ....[102]....
        /*07a8*/ 	.word	0x00006a20
        /*07ac*/ 	.word	0x0000008c
        /*07b0*/ 	.word	0x00000090
        /*07b4*/ 	.short	0x010a
        /*07b6*/ 	.byte	0xff
	.zero		1


	//   ....[103]....
        /*07b8*/ 	.word	0x00007230
        /*07bc*/ 	.word	0x00000000
        /*07c0*/ 	.word	0x00000000
        /*07c4*/ 	.short	0x0101
        /*07c6*/ 	.byte	0xff
	.zero		1


	//   ....[104]....
        /*07c8*/ 	.word	0x00007240
        /*07cc*/ 	.word	0x00000003
        /*07d0*/ 	.word	0x00000020
        /*07d4*/ 	.short	0x010a
        /*07d6*/ 	.byte	0xff
	.zero		1


	//   ....[105]....
        /*07d8*/ 	.word	0x00007320
        /*07dc*/ 	.word	0x00000003
        /*07e0*/ 	.word	0x00000020
        /*07e4*/ 	.short	0x010a
        /*07e6*/ 	.byte	0xff
	.zero		1


	//   ....[106]....
        /*07e8*/ 	.word	0x00007c50
        /*07ec*/ 	.word	0x00000093
        /*07f0*/ 	.word	0x00000000
        /*07f4*/ 	.short	0x0101
        /*07f6*/ 	.byte	0xff
	.zero		1


	//   ....[107]....
        /*07f8*/ 	.word	0x00007c70
        /*07fc*/ 	.word	0x00000094
        /*0800*/ 	.word	0x00000020
        /*0804*/ 	.short	0x010a
        /*0806*/ 	.byte	0xff
	.zero		1


	//   ....[108]....
        /*0808*/ 	.word	0x00007d40
        /*080c*/ 	.word	0x00000094
        /*0810*/ 	.word	0x00000020
        /*0814*/ 	.short	0x010a
        /*0816*/ 	.byte	0xff
	.zero		1


	//   ....[109]....
        /*0818*/ 	.word	0x00008670
        /*081c*/ 	.word	0x00000093
        /*0820*/ 	.word	0x00000000
        /*0824*/ 	.short	0x0101
        /*0826*/ 	.byte	0xff
	.zero		1


	//   ....[110]....
        /*0828*/ 	.word	0x00008690
        /*082c*/ 	.word	0x00000094
        /*0830*/ 	.word	0x00000020
        /*0834*/ 	.short	0x010a
        /*0836*/ 	.byte	0xff
	.zero		1


	//   ....[111]....
        /*0838*/ 	.word	0x00008770
        /*083c*/ 	.word	0x00000094
        /*0840*/ 	.word	0x00000020
        /*0844*/ 	.short	0x010a
        /*0846*/ 	.byte	0xff
	.zero		1


	//   ....[112]....
        /*0848*/ 	.word	0x000090c0
        /*084c*/ 	.word	0x00000094
        /*0850*/ 	.word	0x00000000
        /*0854*/ 	.short	0x0101
        /*0856*/ 	.byte	0xff
	.zero		1


	//   ....[113]....
        /*0858*/ 	.word	0x000090e0
        /*085c*/ 	.word	0x00000095
        /*0860*/ 	.word	0x00000020
        /*0864*/ 	.short	0x010a
        /*0866*/ 	.byte	0xff
	.zero		1


	//   ....[114]....
        /*0868*/ 	.word	0x000091b0
        /*086c*/ 	.word	0x00000095
        /*0870*/ 	.word	0x00000020
        /*0874*/ 	.short	0x010a
        /*0876*/ 	.byte	0xff
	.zero		1


	//   ....[115]....
        /*0878*/ 	.word	0x00009b50
        /*087c*/ 	.word	0x00000094
        /*0880*/ 	.word	0x00000000
        /*0884*/ 	.short	0x0101
        /*0886*/ 	.byte	0xff
	.zero		1


	//   ....[116]....
        /*0888*/ 	.word	0x00009b70
        /*088c*/ 	.word	0x00000095
        /*0890*/ 	.word	0x00000020
        /*0894*/ 	.short	0x010a
        /*0896*/ 	.byte	0xff
	.zero		1


	//   ....[117]....
        /*0898*/ 	.word	0x00009c40
        /*089c*/ 	.word	0x00000095
        /*08a0*/ 	.word	0x00000020
        /*08a4*/ 	.short	0x010a
        /*08a6*/ 	.byte	0xff
	.zero		1


	//   ....[118]....
        /*08a8*/ 	.word	0x0000a5b0
        /*08ac*/ 	.word	0x00000094
        /*08b0*/ 	.word	0x00000000
        /*08b4*/ 	.short	0x0101
        /*08b6*/ 	.byte	0xff
	.zero		1


	//   ....[119]....
        /*08b8*/ 	.word	0x0000a5d0
        /*08bc*/ 	.word	0x00000095
        /*08c0*/ 	.word	0x00000020
        /*08c4*/ 	.short	0x010a
        /*08c6*/ 	.byte	0xff
	.zero		1


	//   ....[120]....
        /*08c8*/ 	.word	0x0000a6a0
        /*08cc*/ 	.word	0x00000095
        /*08d0*/ 	.word	0x00000020
        /*08d4*/ 	.short	0x010a
        /*08d6*/ 	.byte	0xff
	.zero		1


	//   ....[121]....
        /*08d8*/ 	.word	0x0000b010
        /*08dc*/ 	.word	0x00000094
        /*08e0*/ 	.word	0x00000000
        /*08e4*/ 	.short	0x0101
        /*08e6*/ 	.byte	0xff
	.zero		1


	//   ....[122]....
        /*08e8*/ 	.word	0x0000b030
        /*08ec*/ 	.word	0x0000003c
        /*08f0*/ 	.word	0x00000020
        /*08f4*/ 	.short	0x010a
        /*08f6*/ 	.byte	0xff
	.zero		1


	//   ....[123]....
        /*08f8*/ 	.word	0x0000b100
        /*08fc*/ 	.word	0x0000003c
        /*0900*/ 	.word	0x00000020
        /*0904*/ 	.short	0x010a
        /*0906*/ 	.byte	0xff
	.zero		1


	//   ....[124]....
        /*0908*/ 	.word	0x0000b3f0
        /*090c*/ 	.word	0x0000008c
        /*0910*/ 	.word	0x00000000
        /*0914*/ 	.short	0x0101
        /*0916*/ 	.byte	0xff
	.zero		1


	//   ....[125]....
        /*0918*/ 	.word	0x0000ba70
        /*091c*/ 	.word	0x00000000
        /*0920*/ 	.word	0x00000000
        /*0924*/ 	.short	0x0101
        /*0926*/ 	.byte	0xff
	.zero		1


	//   ....[126]....
        /*0928*/ 	.word	0x0000bce0
        /*092c*/ 	.word	0x000000ff
        /*0930*/ 	.word	0x00000000
        /*0934*/ 	.short	0x0101
        /*0936*/ 	.byte	0x04
	.zero		1


	//   ....[127]....
        /*0938*/ 	.word	0x0000bd00
        /*093c*/ 	.word	0x00000003
        /*0940*/ 	.word	0x000000c0
        /*0944*/ 	.short	0x010a
        /*0946*/ 	.byte	0xff
	.zero		1


	//   ....[128]....
        /*0948*/ 	.word	0x0000bd60
        /*094c*/ 	.word	0x00000002
        /*0950*/ 	.word	0x00000010
        /*0954*/ 	.short	0x010a
        /*0956*/ 	.byte	0xff
	.zero		1


	//   ....[129]....
        /*0958*/ 	.word	0x0000bdc0
        /*095c*/ 	.word	0x00000002
        /*0960*/ 	.word	0x00000010
        /*0964*/ 	.short	0x010a
        /*0966*/ 	.byte	0xff
	.zero		1


	//   ....[130]....
        /*0968*/ 	.word	0x0000be10
        /*096c*/ 	.word	0x00000002
        /*0970*/ 	.word	0x00000070
        /*0974*/ 	.short	0x010a
        /*0976*/ 	.byte	0xff
	.zero		1


	//   ....[131]....
        /*0978*/ 	.word	0x0000be70
        /*097c*/ 	.word	0x00000000
        /*0980*/ 	.word	0x00000000
        /*0984*/ 	.short	0x010a
        /*0986*/ 	.byte	0xff
	.zero		1


	//   ....[132]....
        /*0988*/ 	.word	0x0000bec0
        /*098c*/ 	.word	0x00000000
        /*0990*/ 	.word	0x000000b0
        /*0994*/ 	.short	0x010a
        /*0996*/ 	.byte	0xff
	.zero		1


	//   ....[133]....
        /*0998*/ 	.word	0x0000bf20
        /*099c*/ 	.word	0x00000000
        /*09a0*/ 	.word	0x00000080
        /*09a4*/ 	.short	0x010a
        /*09a6*/ 	.byte	0xff
	.zero		1


	//   ....[134]....
        /*09a8*/ 	.word	0x0000bf70
        /*09ac*/ 	.word	0x00000000
        /*09b0*/ 	.word	0x00000070
        /*09b4*/ 	.short	0x010a
        /*09b6*/ 	.byte	0xff
	.zero		1


	//   ....[135]....
        /*09b8*/ 	.word	0x0000bfd0
        /*09bc*/ 	.word	0x00000000
        /*09c0*/ 	.word	0x00000080
        /*09c4*/ 	.short	0x010a
        /*09c6*/ 	.byte	0xff
	.zero		1


	//   ....[136]....
        /*09c8*/ 	.word	0x0000c030
        /*09cc*/ 	.word	0x00000004
        /*09d0*/ 	.word	0x00000008
        /*09d4*/ 	.short	0x010a
        /*09d6*/ 	.byte	0xff
	.zero		1


	//   ....[137]....
        /*09d8*/ 	.word	0x0000c110
        /*09dc*/ 	.word	0x00000002
        /*09e0*/ 	.word	0x00000008
        /*09e4*/ 	.short	0x010a
        /*09e6*/ 	.byte	0xff
	.zero		1


	//   ....[138]....
        /*09e8*/ 	.word	0x0000c160
        /*09ec*/ 	.word	0x00000000
        /*09f0*/ 	.word	0x00000070
        /*09f4*/ 	.short	0x010a
        /*09f6*/ 	.byte	0xff
	.zero		1


	//   ....[139]....
        /*09f8*/ 	.word	0x0000c1c0
        /*09fc*/ 	.word	0x00000000
        /*0a00*/ 	.word	0x000000a0
        /*0a04*/ 	.short	0x010a
        /*0a06*/ 	.byte	0xff
	.zero		1


	//   ....[140]....
        /*0a08*/ 	.word	0x0000c220
        /*0a0c*/ 	.word	0x00000000
        /*0a10*/ 	.word	0x00000000
        /*0a14*/ 	.short	0x010a
        /*0a16*/ 	.byte	0xff
	.zero		1


	//   ....[141]....
        /*0a18*/ 	.word	0x0000c280
        /*0a1c*/ 	.word	0x00000000
        /*0a20*/ 	.word	0x00000000
        /*0a24*/ 	.short	0x010a
        /*0a26*/ 	.byte	0xff
	.zero		1


	//   ....[142]....
        /*0a28*/ 	.word	0x0000c2e0
        /*0a2c*/ 	.word	0x00000000
        /*0a30*/ 	.word	0x000000d0
        /*0a34*/ 	.short	0x010a
        /*0a36*/ 	.byte	0xff
	.zero		1


	//   ....[143]....
        /*0a38*/ 	.word	0x0000c330
        /*0a3c*/ 	.word	0x00000000
        /*0a40*/ 	.word	0x00000070
        /*0a44*/ 	.short	0x010a
        /*0a46*/ 	.byte	0xff
	.zero		1


	//   ....[144]....
        /*0a48*/ 	.word	0x0000c390
        /*0a4c*/ 	.word	0x00000000
        /*0a50*/ 	.word	0x00000068
        /*0a54*/ 	.short	0x010a
        /*0a56*/ 	.byte	0xff
	.zero		1


	//   ....[145]....
        /*0a58*/ 	.word	0x0000c3f0
        /*0a5c*/ 	.word	0x00000003
        /*0a60*/ 	.word	0x00000040
        /*0a64*/ 	.short	0x010a
        /*0a66*/ 	.byte	0xff
	.zero		1


	//   ....[146]....
        /*0a68*/ 	.word	0x0000c450
        /*0a6c*/ 	.word	0x00000003
        /*0a70*/ 	.word	0x00000048
        /*0a74*/ 	.short	0x010a
        /*0a76*/ 	.byte	0xff
	.zero		1


	//   ....[147]....
        /*0a78*/ 	.word	0x0000c4b0
        /*0a7c*/ 	.word	0x00000003
        /*0a80*/ 	.word	0x00000050
        /*0a84*/ 	.short	0x010a
        /*0a86*/ 	.byte	0xff
	.zero		1


	//   ....[148]....
        /*0a88*/ 	.word	0x0000c510
        /*0a8c*/ 	.word	0x00000003
        /*0a90*/ 	.word	0x00000058
        /*0a94*/ 	.short	0x010a
        /*0a96*/ 	.byte	0xff
	.zero		1


	//   ....[149]....
        /*0a98*/ 	.word	0x0000c570
        /*0a9c*/ 	.word	0x00000003
        /*0aa0*/ 	.word	0x00000040
        /*0aa4*/ 	.short	0x010a
        /*0aa6*/ 	.byte	0xff
	.zero		1


	//   ....[150]....
        /*0aa8*/ 	.word	0x0000c5d0
        /*0aac*/ 	.word	0x00000003
        /*0ab0*/ 	.word	0x00000048
        /*0ab4*/ 	.short	0x010a
        /*0ab6*/ 	.byte	0xff
	.zero		1


	//   ....[151]....
        /*0ab8*/ 	.word	0x0000c630
        /*0abc*/ 	.word	0x00000003
        /*0ac0*/ 	.word	0x00000050
        /*0ac4*/ 	.short	0x010a
        /*0ac6*/ 	.byte	0xff
	.zero		1


	//   ....[152]....
        /*0ac8*/ 	.word	0x0000c690
        /*0acc*/ 	.word	0x00000003
        /*0ad0*/ 	.word	0x00000058
        /*0ad4*/ 	.short	0x010a
        /*0ad6*/ 	.byte	0xff
	.zero		1


	//   ....[153]....
        /*0ad8*/ 	.word	0x0000c6f0
        /*0adc*/ 	.word	0x00000003
        /*0ae0*/ 	.word	0x00000040
        /*0ae4*/ 	.short	0x010a
        /*0ae6*/ 	.byte	0xff
	.zero		1


	//   ....[154]....
        /*0ae8*/ 	.word	0x0000c750
        /*0aec*/ 	.word	0x00000003
        /*0af0*/ 	.word	0x00000048
        /*0af4*/ 	.short	0x010a
        /*0af6*/ 	.byte	0xff
	.zero		1


	//   ....[155]....
        /*0af8*/ 	.word	0x0000c7b0
        /*0afc*/ 	.word	0x00000003
        /*0b00*/ 	.word	0x00000050
        /*0b04*/ 	.short	0x010a
        /*0b06*/ 	.byte	0xff
	.zero		1


	//   ....[156]....
        /*0b08*/ 	.word	0x0000c800
        /*0b0c*/ 	.word	0x00000000
        /*0b10*/ 	.word	0x00000070
        /*0b14*/ 	.short	0x010a
        /*0b16*/ 	.byte	0xff
	.zero		1


	//   ....[157]....
        /*0b18*/ 	.word	0x0000c860
        /*0b1c*/ 	.word	0x00000000
        /*0b20*/ 	.word	0x00000020
        /*0b24*/ 	.short	0x010a
        /*0b26*/ 	.byte	0xff
	.zero		1


	//   ....[158]....
        /*0b28*/ 	.word	0x0000c8b0
        /*0b2c*/ 	.word	0x0000008c
        /*0b30*/ 	.word	0x00000090
        /*0b34*/ 	.short	0x010a
        /*0b36*/ 	.byte	0xff
	.zero		1


	//   ....[159]....
        /*0b38*/ 	.word	0x0000c900
        /*0b3c*/ 	.word	0x00000003
        /*0b40*/ 	.word	0x00000020
        /*0b44*/ 	.short	0x010a
        /*0b46*/ 	.byte	0xff
	.zero		1


	//   ....[160]....
        /*0b48*/ 	.word	0x0000c950
        /*0b4c*/ 	.word	0x00000094
        /*0b50*/ 	.word	0x00000020
        /*0b54*/ 	.short	0x010a
        /*0b56*/ 	.byte	0xff
	.zero		1


	//   ....[161]....
        /*0b58*/ 	.word	0x0000c9a0
        /*0b5c*/ 	.word	0x00000094
        /*0b60*/ 	.word	0x00000020
        /*0b64*/ 	.short	0x010a
        /*0b66*/ 	.byte	0xff
	.zero		1


	//   ....[162]....
        /*0b68*/ 	.word	0x0000c9f0
        /*0b6c*/ 	.word	0x00000095
        /*0b70*/ 	.word	0x00000020
        /*0b74*/ 	.short	0x010a
        /*0b76*/ 	.byte	0xff
	.zero		1


	//   ....[163]....
        /*0b78*/ 	.word	0x0000ca40
        /*0b7c*/ 	.word	0x00000095
        /*0b80*/ 	.word	0x00000020
        /*0b84*/ 	.short	0x010a
        /*0b86*/ 	.byte	0xff
	.zero		1


	//   ....[164]....
        /*0b88*/ 	.word	0x0000ca90
        /*0b8c*/ 	.word	0x00000095
        /*0b90*/ 	.word	0x00000020
        /*0b94*/ 	.short	0x010a
        /*0b96*/ 	.byte	0xff
	.zero		1


	//   ....[165]....
        /*0b98*/ 	.word	0x0000cae0
        /*0b9c*/ 	.word	0x0000003c
        /*0ba0*/ 	.word	0x00000020
        /*0ba4*/ 	.short	0x010a
        /*0ba6*/ 	.byte	0xff
	.zero		1


	//----- nvinfo : EIATTR_NUM_MBARRIERS
	.align		4
.L_47:
        /*0ba8*/ 	.byte	0x03, 0x38
        /*0baa*/ 	.short	0x001b


	//----- nvinfo : EIATTR_EXIT_INSTR_OFFSETS
	.align		4
        /*0bac*/ 	.byte	0x04, 0x1c
        /*0bae*/ 	.short	(.L_49 - .L_48)


	//   ....[0]....
.L_48:
        /*0bb0*/ 	.word	0x000027b0


	//   ....[1]....
        /*0bb4*/ 	.word	0x00002cb0


	//   ....[2]....
        /*0bb8*/ 	.word	0x00002d10


	//   ....[3]....
        /*0bbc*/ 	.word	0x00004130


	//   ....[4]....
        /*0bc0*/ 	.word	0x00005780


	//   ....[5]....
        /*0bc4*/ 	.word	0x000057c0


	//   ....[6]....
        /*0bc8*/ 	.word	0x0000bbd0


	//   ....[7]....
        /*0bcc*/ 	.word	0x0000bc50


	//   ....[8]....
        /*0bd0*/ 	.word	0x0000bc80


	//   ....[9]....
        /*0bd4*/ 	.word	0x0000bcf0


	//----- nvinfo : EIATTR_MAX_THREADS
	.align		4
.L_49:
        /*0bd8*/ 	.byte	0x04, 0x05
        /*0bda*/ 	.short	(.L_51 - .L_50)
.L_50:
        /*0bdc*/ 	.word	0x00000100
        /*0be0*/ 	.word	0x00000001
        /*0be4*/ 	.word	0x00000001


	//----- nvinfo : EIATTR_CRS_STACK_SIZE
	.align		4
.L_51:
        /*0be8*/ 	.byte	0x04, 0x1e
        /*0bea*/ 	.short	(.L_53 - .L_52)
.L_52:
        /*0bec*/ 	.word	0x00000000


	//----- nvinfo : EIATTR_CBANK_PARAM_SIZE
	.align		4
.L_53:
        /*0bf0*/ 	.byte	0x03, 0x19
        /*0bf2*/ 	.short	0x0800


	//----- nvinfo : EIATTR_PARAM_CBANK
	.align		4
        /*0bf4*/ 	.byte	0x04, 0x0a
        /*0bf6*/ 	.short	(.L_55 - .L_54)
	.align		4
.L_54:
        /*0bf8*/ 	.word	index@(.nv.constant0._ZN7cutlass13device_kernelINS_4gemm6kernel13GemmUniversalIN4cute5tupleIJiiiiEEENS1_10collective13CollectiveMmaINS1_35MainloopSm100TmaUmmaWarpSpecializedILi2ELi2ELi2ENS5_IJNS4_1CILi2EEENSA_ILi1EEESC_EEEEENS5_IJNSA_ILi256EEESF_NSA_ILi64EEEEEEfNS5_IJlSC_lEEEfSI_NS4_8TiledMMAINS4_8MMA_AtomIJNS4_23SM100_MMA_TF32_2x1SM_SSINS_10tfloat32_tESM_fLi256ELi256ELNS4_4UMMA5MajorE0ELSO_0ELNSN_7ScaleInE0ELSP_0EEEEEENS4_6LayoutINS5_IJSC_SC_SC_EEENS5_IJNSA_ILi0EEESU_SU_EEEEENS5_IJNS4_10UnderscoreESX_SX_EEEEENS4_18SM100_TMA_2SM_LOADENS4_14ComposedLayoutINS4_7SwizzleILi3ELi4ELi3EEENS4_18smem_ptr_flag_bitsILi32EEENSS_INS5_IJNSA_ILi8EEENSA_ILi32EEEEEENS5_IJS17_SC_EEEEEEEvNS4_8identityES10_S1B_vS1C_EENS_8epilogue10collective18CollectiveEpilogueINS1E_23Sm100TmaWarpSpecializedILi4ELi2ELi32ELb1ELb0EEEJNS5_IJNSA_ILi128EEESF_SG_EEENS5_IJNSS_IS1J_SC_EENSS_IS17_SC_EEEEEfSI_fSI_NS1E_6fusion15FusionCallbacksIS1I_NS1O_17LinearCombinationIffffLNS_15FloatRoundStyleE2EEES1K_S1N_JEEENS4_5SM1004TMEM4LOAD26SM100_TMEM_LOAD_32dp32b32xENS4_13SM90_TMA_LOADES1B_NS4_39AutoVectorizingCopyWithAssumedAlignmentILi128EEENS4_14SM90_TMA_STOREES1B_S20_S20_EEEvvEEEEvNT_6ParamsE)
        /*0bfc*/ 	.short	0x0380
        /*0bfe*/ 	.short	0x0800


	//----- nvinfo : EIATTR_SW_WAR
	.align		4
.L_55:
        /*0c00*/ 	.byte	0x04, 0x36
        /*0c02*/ 	.short	(.L_57 - .L_56)
.L_56:
        /*0c04*/ 	.word	0x00000008
.L_57:


//--------------------- .nv.callgraph             --------------------------
	.section	.nv.callgraph,"",@"SHT_CUDA_CALLGRAPH"
	.align	4
	.sectionentsize	8
	.align		4
        /*0000*/ 	.word	0x00000000
	.align		4
        /*0004*/ 	.word	0xffffffff
	.align		4
        /*0008*/ 	.word	index@(_ZN7cutlass13device_kernelINS_4gemm6kernel13GemmUniversalIN4cute5tupleIJiiiiEEENS1_10collective13CollectiveMmaINS1_35MainloopSm100TmaUmmaWarpSpecializedILi2ELi2ELi2ENS5_IJNS4_1CILi2EEENSA_ILi1EEESC_EEEEENS5_IJNSA_ILi256EEESF_NSA_ILi64EEEEEEfNS5_IJlSC_lEEEfSI_NS4_8TiledMMAINS4_8MMA_AtomIJNS4_23SM100_MMA_TF32_2x1SM_SSINS_10tfloat32_tESM_fLi256ELi256ELNS4_4UMMA5MajorE0ELSO_0ELNSN_7ScaleInE0ELSP_0EEEEEENS4_6LayoutINS5_IJSC_SC_SC_EEENS5_IJNSA_ILi0EEESU_SU_EEEEENS5_IJNS4_10UnderscoreESX_SX_EEEEENS4_18SM100_TMA_2SM_LOADENS4_14ComposedLayoutINS4_7SwizzleILi3ELi4ELi3EEENS4_18smem_ptr_flag_bitsILi32EEENSS_INS5_IJNSA_ILi8EEENSA_ILi32EEEEEENS5_IJS17_SC_EEEEEEEvNS4_8identityES10_S1B_vS1C_EENS_8epilogue10collective18CollectiveEpilogueINS1E_23Sm100TmaWarpSpecializedILi4ELi2ELi32ELb1ELb0EEEJNS5_IJNSA_ILi128EEESF_SG_EEENS5_IJNSS_IS1J_SC_EENSS_IS17_SC_EEEEEfSI_fSI_NS1E_6fusion15FusionCallbacksIS1I_NS1O_17LinearCombinationIffffLNS_15FloatRoundStyleE2EEES1K_S1N_JEEENS4_5SM1004TMEM4LOAD26SM100_TMEM_LOAD_32dp32b32xENS4_13SM90_TMA_LOADES1B_NS4_39AutoVectorizingCopyWithAssumedAlignmentILi128EEENS4_14SM90_TMA_STOREES1B_S20_S20_EEEvvEEEEvNT_6ParamsE)
	.align		4
        /*000c*/ 	.word	index@(__assertfail)
	.align		4
        /*0010*/ 	.word	0x00000000
	.align		4
        /*0014*/ 	.word	0xfffffffe
	.align		4
        /*0018*/ 	.word	0x00000000
	.align		4
        /*001c*/ 	.word	0xfffffffd
	.align		4
        /*0020*/ 	.word	0x00000000
	.align		4
        /*0024*/ 	.word	0xfffffffc


//--------------------- .nv.constant4             --------------------------
	.section	.nv.constant4,"a",@progbits
	.align	8
	.align		8
.nv.constant4:
        /*0000*/ 	.dword	__assertfail
	.align		8
        /*0008*/ 	.dword	__unnamed_1
	.align		8
        /*0010*/ 	.dword	__unnamed_2
	.align		8
        /*0018*/ 	.dword	_ZN40_INTERNAL_8f6ee436_4_k_cu_5b1be995_183064cuda3std3__45__cpo5beginE
	.align		8
        /*0020*/ 	.dword	_ZN40_INTERNAL_8f6ee436_4_k_cu_5b1be995_183064cuda3std3__45__cpo3endE
	.align		8
        /*0028*/ 	.dword	_ZN40_INTERNAL_8f6ee436_4_k_cu_5b1be995_183064cuda3std3__45__cpo6cbeginE
	.align		8
        /*0030*/ 	.dword	_ZN40_INTERNAL_8f6ee436_4_k_cu_5b1be995_183064cuda3std3__45__cpo4cendE
	.align		8
        /*0038*/ 	.dword	_ZN40_INTERNAL_8f6ee436_4_k_cu_5b1be995_183064cuda3std3__442_GLOBAL__N__8f6ee436_4_k_cu_5b1be995_183066ignoreE
	.align		8
        /*0040*/ 	.dword	_ZN40_INTERNAL_8f6ee436_4_k_cu_5b1be995_183064cuda3std3__419piecewise_constructE
	.align		8
        /*0048*/ 	.dword	_ZN40_INTERNAL_8f6ee436_4_k_cu_5b1be995_183064cuda3std3__48in_placeE
	.align		8
        /*0050*/ 	.dword	_ZN40_INTERNAL_8f6ee436_4_k_cu_5b1be995_183064cuda3std6ranges3__45__cpo4swapE
	.align		8
        /*0058*/ 	.dword	_ZN40_INTERNAL_8f6ee436_4_k_cu_5b1be995_183064cuda3std6ranges3__45__cpo9iter_moveE
	.align		8
        /*0060*/ 	.dword	_ZN40_INTERNAL_8f6ee436_4_k_cu_5b1be995_183064cute7productE
	.align		8
        /*0068*/ 	.dword	_ZN40_INTERNAL_8f6ee436_4_k_cu_5b1be995_183064cute1_E
	.align		8
        /*0070*/ 	.dword	$str$25
	.align		8
        /*0078*/ 	.dword	$str$26
	.align		8
        /*0080*/ 	.dword	$str$27
	.align		8
        /*0088*/ 	.dword	$str$28


//--------------------- .text._ZN7cutlass13device_kernelINS_4gemm6kernel13GemmUniversalIN4cute5tupleIJiiiiEEENS1_10collective13CollectiveMmaINS1_35MainloopSm100TmaUmmaWarpSpecializedILi2ELi2ELi2ENS5_IJNS4_1CILi2EEENSA_ILi1EEESC_EEEEENS5_IJNSA_ILi256EEESF_NSA_ILi64EEEEEEfNS5_IJlSC_lEEEfSI_NS4_8TiledMMAINS4_8MMA_AtomIJNS4_23SM100_MMA_TF32_2x1SM_SSINS_10tfloat32_tESM_fLi256ELi256ELNS4_4UMMA5MajorE0ELSO_0ELNSN_7ScaleInE0ELSP_0EEEEEENS4_6LayoutINS5_IJSC_SC_SC_EEENS5_IJNSA_ILi0EEESU_SU_EEEEENS5_IJNS4_10UnderscoreESX_SX_EEEEENS4_18SM100_TMA_2SM_LOADENS4_14ComposedLayoutINS4_7SwizzleILi3ELi4ELi3EEENS4_18smem_ptr_flag_bitsILi32EEENSS_INS5_IJNSA_ILi8EEENSA_ILi32EEEEEENS5_IJS17_SC_EEEEEEEvNS4_8identityES10_S1B_vS1C_EENS_8epilogue10collective18CollectiveEpilogueINS1E_23Sm100TmaWarpSpecializedILi4ELi2ELi32ELb1ELb0EEEJNS5_IJNSA_ILi128EEESF_SG_EEENS5_IJNSS_IS1J_SC_EENSS_IS17_SC_EEEEEfSI_fSI_NS1E_6fusion15FusionCallbacksIS1I_NS1O_17LinearCombinationIffffLNS_15FloatRoundStyleE2EEES1K_S1N_JEEENS4_5SM1004TMEM4LOAD26SM100_TMEM_LOAD_32dp32b32xENS4_13SM90_TMA_LOADES1B_NS4_39AutoVectorizingCopyWithAssumedAlignmentILi128EEENS4_14SM90_TMA_STOREES1B_S20_S20_EEEvvEEEEvNT_6ParamsE --------------------------
	.section	.text._ZN7cutlass13device_kernelINS_4gemm6kernel13GemmUniversalIN4cute5tupleIJiiiiEEENS1_10collective13CollectiveMmaINS1_35MainloopSm100TmaUmmaWarpSpecializedILi2ELi2ELi2ENS5_IJNS4_1CILi2EEENSA_ILi1EEESC_EEEEENS5_IJNSA_ILi256EEESF_NSA_ILi64EEEEEEfNS5_IJlSC_lEEEfSI_NS4_8TiledMMAINS4_8MMA_AtomIJNS4_23SM100_MMA_TF32_2x1SM_SSINS_10tfloat32_tESM_fLi256ELi256ELNS4_4UMMA5MajorE0ELSO_0ELNSN_7ScaleInE0ELSP_0EEEEEENS4_6LayoutINS5_IJSC_SC_SC_EEENS5_IJNSA_ILi0EEESU_SU_EEEEENS5_IJNS4_10UnderscoreESX_SX_EEEEENS4_18SM100_TMA_2SM_LOADENS4_14ComposedLayoutINS4_7SwizzleILi3ELi4ELi3EEENS4_18smem_ptr_flag_bitsILi32EEENSS_INS5_IJNSA_ILi8EEENSA_ILi32EEEEEENS5_IJS17_SC_EEEEEEEvNS4_8identityES10_S1B_vS1C_EENS_8epilogue10collective18CollectiveEpilogueINS1E_23Sm100TmaWarpSpecializedILi4ELi2ELi32ELb1ELb0EEEJNS5_IJNSA_ILi128EEESF_SG_EEENS5_IJNSS_IS1J_SC_EENSS_IS17_SC_EEEEEfSI_fSI_NS1E_6fusion15FusionCallbacksIS1I_NS1O_17LinearCombinationIffffLNS_15FloatRoundStyleE2EEES1K_S1N_JEEENS4_5SM1004TMEM4LOAD26SM100_TMEM_LOAD_32dp32b32xENS4_13SM90_TMA_LOADES1B_NS4_39AutoVectorizingCopyWithAssumedAlignmentILi128EEENS4_14SM90_TMA_STOREES1B_S20_S20_EEEvvEEEEvNT_6ParamsE,"ax",@progbits
	.align	128
.text._ZN7cutlass13device_kernelINS_4gemm6kernel13GemmUniversalIN4cute5tupleIJiiiiEEENS1_10collective13CollectiveMmaINS1_35MainloopSm100TmaUmmaWarpSpecializedILi2ELi2ELi2ENS5_IJNS4_1CILi2EEENSA_ILi1EEESC_EEEEENS5_IJNSA_ILi256EEESF_NSA_ILi64EEEEEEfNS5_IJlSC_lEEEfSI_NS4_8TiledMMAINS4_8MMA_AtomIJNS4_23SM100_MMA_TF32_2x1SM_SSINS_10tfloat32_tESM_fLi256ELi256ELNS4_4UMMA5MajorE0ELSO_0ELNSN_7ScaleInE0ELSP_0EEEEEENS4_6LayoutINS5_IJSC_SC_SC_EEENS5_IJNSA_ILi0EEESU_SU_EEEEENS5_IJNS4_10UnderscoreESX_SX_EEEEENS4_18SM100_TMA_2SM_LOADENS4_14ComposedLayoutINS4_7SwizzleILi3ELi4ELi3EEENS4_18smem_ptr_flag_bitsILi32EEENSS_INS5_IJNSA_ILi8EEENSA_ILi32EEEEEENS5_IJS17_SC_EEEEEEEvNS4_8identityES10_S1B_vS1C_EENS_8epilogue10collective18CollectiveEpilogueINS1E_23Sm100TmaWarpSpecializedILi4ELi2ELi32ELb1ELb0EEEJNS5_IJNSA_ILi128EEESF_SG_EEENS5_IJNSS_IS1J_SC_EENSS_IS17_SC_EEEEEfSI_fSI_NS1E_6fusion15FusionCallbacksIS1I_NS1O_17LinearCombinationIffffLNS_15FloatRoundStyleE2EEES1K_S1N_JEEENS4_5SM1004TMEM4LOAD26SM100_TMEM_LOAD_32dp32b32xENS4_13SM90_TMA_LOADES1B_NS4_39AutoVectorizingCopyWithAssumedAlignmentILi128EEENS4_14SM90_TMA_STOREES1B_S20_S20_EEEvvEEEEvNT_6ParamsE:
        .type           _ZN7cutlass13device_kernelINS_4gemm6kernel13GemmUniversalIN4cute5tupleIJiiiiEEENS1_10collective13CollectiveMmaINS1_35MainloopSm100TmaUmmaWarpSpecializedILi2ELi2ELi2ENS5_IJNS4_1CILi2EEENSA_ILi1EEESC_EEEEENS5_IJNSA_ILi256EEESF_NSA_ILi64EEEEEEfNS5_IJlSC_lEEEfSI_NS4_8TiledMMAINS4_8MMA_AtomIJNS4_23SM100_MMA_TF32_2x1SM_SSINS_10tfloat32_tESM_fLi256ELi256ELNS4_4UMMA5MajorE0ELSO_0ELNSN_7ScaleInE0ELSP_0EEEEEENS4_6LayoutINS5_IJSC_SC_SC_EEENS5_IJNSA_ILi0EEESU_SU_EEEEENS5_IJNS4_10UnderscoreESX_SX_EEEEENS4_18SM100_TMA_2SM_LOADENS4_14ComposedLayoutINS4_7SwizzleILi3ELi4ELi3EEENS4_18smem_ptr_flag_bitsILi32EEENSS_INS5_IJNSA_ILi8EEENSA_ILi32EEEEEENS5_IJS17_SC_EEEEEEEvNS4_8identityES10_S1B_vS1C_EENS_8epilogue10collective18CollectiveEpilogueINS1E_23Sm100TmaWarpSpecializedILi4ELi2ELi32ELb1ELb0EEEJNS5_IJNSA_ILi128EEESF_SG_EEENS5_IJNSS_IS1J_SC_EENSS_IS17_SC_EEEEEfSI_fSI_NS1E_6fusion15FusionCallbacksIS1I_NS1O_17LinearCombinationIffffLNS_15FloatRoundStyleE2EEES1K_S1N_JEEENS4_5SM1004TMEM4LOAD26SM100_TMEM_LOAD_32dp32b32xENS4_13SM90_TMA_LOADES1B_NS4_39AutoVectorizingCopyWithAssumedAlignmentILi128EEENS4_14SM90_TMA_STOREES1B_S20_S20_EEEvvEEEEvNT_6ParamsE,@function
        .size           _ZN7cutlass13device_kernelINS_4gemm6kernel13GemmUniversalIN4cute5tupleIJiiiiEEENS1_10collective13CollectiveMmaINS1_35MainloopSm100TmaUmmaWarpSpecializedILi2ELi2ELi2ENS5_IJNS4_1CILi2EEENSA_ILi1EEESC_EEEEENS5_IJNSA_ILi256EEESF_NSA_ILi64EEEEEEfNS5_IJlSC_lEEEfSI_NS4_8TiledMMAINS4_8MMA_AtomIJNS4_23SM100_MMA_TF32_2x1SM_SSINS_10tfloat32_tESM_fLi256ELi256ELNS4_4UMMA5MajorE0ELSO_0ELNSN_7ScaleInE0ELSP_0EEEEEENS4_6LayoutINS5_IJSC_SC_SC_EEENS5_IJNSA_ILi0EEESU_SU_EEEEENS5_IJNS4_10UnderscoreESX_SX_EEEEENS4_18SM100_TMA_2SM_LOADENS4_14ComposedLayoutINS4_7SwizzleILi3ELi4ELi3EEENS4_18smem_ptr_flag_bitsILi32EEENSS_INS5_IJNSA_ILi8EEENSA_ILi32EEEEEENS5_IJS17_SC_EEEEEEEvNS4_8identityES10_S1B_vS1C_EENS_8epilogue10collective18CollectiveEpilogueINS1E_23Sm100TmaWarpSpecializedILi4ELi2ELi32ELb1ELb0EEEJNS5_IJNSA_ILi128EEESF_SG_EEENS5_IJNSS_IS1J_SC_EENSS_IS17_SC_EEEEEfSI_fSI_NS1E_6fusion15FusionCallbacksIS1I_NS1O_17LinearCombinationIffffLNS_15FloatRoundStyleE2EEES1K_S1N_JEEENS4_5SM1004TMEM4LOAD26SM100_TMEM_LOAD_32dp32b32xENS4_13SM90_TMA_LOADES1B_NS4_39AutoVectorizingCopyWithAssumedAlignmentILi128EEENS4_14SM90_TMA_STOREES1B_S20_S20_EEEvvEEEEvNT_6ParamsE,(.L_x_229 - _ZN7cutlass13device_kernelINS_4gemm6kernel13GemmUniversalIN4cute5tupleIJiiiiEEENS1_10collective13CollectiveMmaINS1_35MainloopSm100TmaUmmaWarpSpecializedILi2ELi2ELi2ENS5_IJNS4_1CILi2EEENSA_ILi1EEESC_EEEEENS5_IJNSA_ILi256EEESF_NSA_ILi64EEEEEEfNS5_IJlSC_lEEEfSI_NS4_8TiledMMAINS4_8MMA_AtomIJNS4_23SM100_MMA_TF32_2x1SM_SSINS_10tfloat32_tESM_fLi256ELi256ELNS4_4UMMA5MajorE0ELSO_0ELNSN_7ScaleInE0ELSP_0EEEEEENS4_6LayoutINS5_IJSC_SC_SC_EEENS5_IJNSA_ILi0EEESU_SU_EEEEENS5_IJNS4_10UnderscoreESX_SX_EEEEENS4_18SM100_TMA_2SM_LOADENS4_14ComposedLayoutINS4_7SwizzleILi3ELi4ELi3EEENS4_18smem_ptr_flag_bitsILi32EEENSS_INS5_IJNSA_ILi8EEENSA_ILi32EEEEEENS5_IJS17_SC_EEEEEEEvNS4_8identityES10_S1B_vS1C_EENS_8epilogue10collective18CollectiveEpilogueINS1E_23Sm100TmaWarpSpecializedILi4ELi2ELi32ELb1ELb0EEEJNS5_IJNSA_ILi128EEESF_SG_EEENS5_IJNSS_IS1J_SC_EENSS_IS17_SC_EEEEEfSI_fSI_NS1E_6fusion15FusionCallbacksIS1I_NS1O_17LinearCombinationIffffLNS_15FloatRoundStyleE2EEES1K_S1N_JEEENS4_5SM1004TMEM4LOAD26SM100_TMEM_LOAD_32dp32b32xENS4_13SM90_TMA_LOADES1B_NS4_39AutoVectorizingCopyWithAssumedAlignmentILi128EEENS4_14SM90_TMA_STOREES1B_S20_S20_EEEvvEEEEvNT_6ParamsE)
        .other          _ZN7cutlass13device_kernelINS_4gemm6kernel13GemmUniversalIN4cute5tupleIJiiiiEEENS1_10collective13CollectiveMmaINS1_35MainloopSm100TmaUmmaWarpSpecializedILi2ELi2ELi2ENS5_IJNS4_1CILi2EEENSA_ILi1EEESC_EEEEENS5_IJNSA_ILi256EEESF_NSA_ILi64EEEEEEfNS5_IJlSC_lEEEfSI_NS4_8TiledMMAINS4_8MMA_AtomIJNS4_23SM100_MMA_TF32_2x1SM_SSINS_10tfloat32_tESM_fLi256ELi256ELNS4_4UMMA5MajorE0ELSO_0ELNSN_7ScaleInE0ELSP_0EEEEEENS4_6LayoutINS5_IJSC_SC_SC_EEENS5_IJNSA_ILi0EEESU_SU_EEEEENS5_IJNS4_10UnderscoreESX_SX_EEEEENS4_18SM100_TMA_2SM_LOADENS4_14ComposedLayoutINS4_7SwizzleILi3ELi4ELi3EEENS4_18smem_ptr_flag_bitsILi32EEENSS_INS5_IJNSA_ILi8EEENSA_ILi32EEEEEENS5_IJS17_SC_EEEEEEEvNS4_8identityES10_S1B_vS1C_EENS_8epilogue10collective18CollectiveEpilogueINS1E_23Sm100TmaWarpSpecializedILi4ELi2ELi32ELb1ELb0EEEJNS5_IJNSA_ILi128EEESF_SG_EEENS5_IJNSS_IS1J_SC_EENSS_IS17_SC_EEEEEfSI_fSI_NS1E_6fusion15FusionCallbacksIS1I_NS1O_17LinearCombinationIffffLNS_15FloatRoundStyleE2EEES1K_S1N_JEEENS4_5SM1004TMEM4LOAD26SM100_TMEM_LOAD_32dp32b32xENS4_13SM90_TMA_LOADES1B_NS4_39AutoVectorizingCopyWithAssumedAlignmentILi128EEENS4_14SM90_TMA_STOREES1B_S20_S20_EEEvvEEEEvNT_6ParamsE,@"STO_CUDA_ENTRY STV_DEFAULT"
_ZN7cutlass13device_kernelINS_4gemm6kernel13GemmUniversalIN4cute5tupleIJiiiiEEENS1_10collective13CollectiveMmaINS1_35MainloopSm100TmaUmmaWarpSpecializedILi2ELi2ELi2ENS5_IJNS4_1CILi2EEENSA_ILi1EEESC_EEEEENS5_IJNSA_ILi256EEESF_NSA_ILi64EEEEEEfNS5_IJlSC_lEEEfSI_NS4_8TiledMMAINS4_8MMA_AtomIJNS4_23SM100_MMA_TF32_2x1SM_SSINS_10tfloat32_tESM_fLi256ELi256ELNS4_4UMMA5MajorE0ELSO_0ELNSN_7ScaleInE0ELSP_0EEEEEENS4_6LayoutINS5_IJSC_SC_SC_EEENS5_IJNSA_ILi0EEESU_SU_EEEEENS5_IJNS4_10UnderscoreESX_SX_EEEEENS4_18SM100_TMA_2SM_LOADENS4_14ComposedLayoutINS4_7SwizzleILi3ELi4ELi3EEENS4_18smem_ptr_flag_bitsILi32EEENSS_INS5_IJNSA_ILi8EEENSA_ILi32EEEEEENS5_IJS17_SC_EEEEEEEvNS4_8identityES10_S1B_vS1C_EENS_8epilogue10collective18CollectiveEpilogueINS1E_23Sm100TmaWarpSpecializedILi4ELi2ELi32ELb1ELb0EEEJNS5_IJNSA_ILi128EEESF_SG_EEENS5_IJNSS_IS1J_SC_EENSS_IS17_SC_EEEEEfSI_fSI_NS1E_6fusion15FusionCallbacksIS1I_NS1O_17LinearCombinationIffffLNS_15FloatRoundStyleE2EEES1K_S1N_JEEENS4_5SM1004TMEM4LOAD26SM100_TMEM_LOAD_32dp32b32xENS4_13SM90_TMA_LOADES1B_NS4_39AutoVectorizingCopyWithAssumedAlignmentILi128EEENS4_14SM90_TMA_STOREES1B_S20_S20_EEEvvEEEEvNT_6ParamsE:
[----:B------:R-:W1:Y:S01]  /*0000*/  LDC R1, c[0x0][0x37c] ;  /* 0x0000df00ff017b82 */ /* 0x000e620000000800 */
[----:B------:R-:W2:Y:S01]  /*0010*/  S2R R127, SR_TID.X ;  /* 0x00000000007f7919 */ /* 0x000ea20000002100 */
[----:B------:R-:W3:Y:S06]  /*0020*/  LDCU.64 UR6, c[0x0][0x890] ;  /* 0x00011200ff0677ac */ /* 0x000eec0008000a00 */
[----:B------:R-:W4:Y:S01]  /*0030*/  S2UR UR37, SR_CgaCtaId ;  /* 0x00000000002579c3 */ /* 0x000f220000008800 */
[----:B------:R-:W-:Y:S02]  /*0040*/  PRMT R51, RZ, 0x7610, R51 ;  /* 0x00007610ff337816 */ /* 0x000fe40000000033 */
[----:B------:R-:W-:Y:S01]  /*0050*/  ELECT P1, URZ, PT ;  /* 0x0000000000ff782f */ /* 0x000fe20003820000 */
[----:B------:R-:W1:Y:S01]  /*0060*/  LDCU.64 UR46, c[0x0][0x358] ;  /* 0x00006b00ff2e77ac */ /* 0x000e620008000a00 */
[----:B---3--:R-:W-:-:S04]  /*0070*/  UISETP.NE.U32.AND UP0, UPT, UR6, URZ, UPT ;  /* 0x000000ff0600728c */ /* 0x008fc8000bf05070 */
[----:B------:R-:W-:Y:S02]  /*0080*/  UISETP.NE.AND.EX UP0, UPT, UR7, URZ, UPT, UP0 ;  /* 0x000000ff0700728c */ /* 0x000fe4000bf05300 */
[----:B----4-:R-:W-:Y:S02]  /*0090*/  ULOP3.LUT UR5, UR37, 0x1, URZ, 0xc0, !UPT ;  /* 0x0000000125057892 */ /* 0x010fe4000f8ec0ff */
[----:B------:R-:W-:Y:S01]  /*00a0*/  ULOP3.LUT UR4, UR37, 0x1, URZ, 0x3c, !UPT ;  /* 0x0000000125047892 */ /* 0x000fe2000f8e3cff */
[----:B--2---:R-:W-:-:S05]  /*00b0*/  SHF.R.U32.HI R120, RZ, 0x5, R127 ;  /* 0x00000005ff787819 */ /* 0x004fca000001167f */
[----:B------:R-:W2:Y:S02]  /*00c0*/  SHFL.IDX PT, R0, R120, RZ, 0x1f ;  /* 0x00001fff78007589 */ /* 0x000ea400000e0000 */
[----:B--2---:R-:W-:Y:S01]  /*00d0*/  R2UR UR10, R0 ;  /* 0x00000000000a72ca */ /* 0x004fe200000e0000 */
[----:B-1----:R-:W-:-:S14]  /*00e0*/  BRA.U UP0, `(.L_x_0) ;  /* 0x00000001002c7547 */ /* 0x002fdc000b800000 */
[----:B------:R-:W1:Y:S02]  /*00f0*/  LDCU.64 UR8, c[0x0][0x888] ;  /* 0x00011100ff0877ac */ /* 0x000e640008000a00 */
[----:B-1----:R-:W-:-:S04]  /*0100*/  UISETP.NE.U32.AND UP0, UPT, UR8, URZ, UPT ;  /* 0x000000ff0800728c */ /* 0x002fc8000bf05070 */
[----:B------:R-:W-:-:S09]  /*0110*/  UISETP.NE.AND.EX UP0, UPT, UR9, URZ, UPT, UP0 ;  /* 0x000000ff0900728c */ /* 0x000fd2000bf05300 */
[----:B------:R-:W-:Y:S05]  /*0120*/  BRA.U !UP0, `(.L_x_1) ;  /* 0x0000000108107547 */ /* 0x000fea000b800000 */
[----:B------:R-:W1:Y:S02]  /*0130*/  LDC.64 R2, c[0x0][0x888] ;  /* 0x00022200ff027b82 */ /* 0x000e640000000a00 */
[----:B-1----:R1:W5:Y:S01]  /*0140*/  LDG.E R50, desc[UR46][R2.64] ;  /* 0x0000002e02327981 */ /* 0x002362000c1e1900 */
[----:B------:R-:W-:Y:S01]  /*0150*/  HFMA2 R51, -RZ, RZ, 0, 5.9604644775390625e-08 ;  /* 0x00000001ff337431 */ /* 0x000fe200000001ff */
[----:B------:R-:W-:Y:S05]  /*0160*/  BRA `(.L_x_0) ;  /* 0x00000000000c7947 */ /* 0x000fea0003800000 */
.L_x_1:
[----:B------:R-:W1:Y:S01]  /*0170*/  LDCU UR8, c[0x0][0x880] ;  /* 0x00011000ff0877ac */ /* 0x000e620008000800 */
[----:B------:R-:W-:Y:S01]  /*0180*/  HFMA2 R51, -RZ, RZ, 0, 5.9604644775390625e-08 ;  /* 0x00000001ff337431 */ /* 0x000fe200000001ff */
[----:B-1----:R-:W-:-:S07]  /*0190*/  MOV R50, UR8 ;  /* 0x0000000800327c02 */ /* 0x002fce0008000f00 */
.L_x_0:
[----:B------:R-:W2:Y:S02]  /*01a0*/  LDCU.64 UR8, c[0x0][0x8b0] ;  /* 0x00011600ff0877ac */ /* 0x000ea40008000a00 */
[----:B--2---:R-:W-:-:S04]  /*01b0*/  UISETP.NE.U32.AND UP0, UPT, UR8, URZ, UPT ;  /* 0x000000ff0800728c */ /* 0x004fc8000bf05070 */
[----:B------:R-:W-:-:S09]  /*01c0*/  UISETP.NE.AND.EX UP0, UPT, UR9, URZ, UPT, UP0 ;  /* 0x000000ff0900728c */ /* 0x000fd2000bf05300 */
[----:B------:R-:W-:Y:S05]  /*01d0*/  BRA.U UP0, `(.L_x_2) ;  /* 0x0000000100247547 */ /* 0x000fea000b800000 */
[----:B------:R-:W2:Y:S02]  /*01e0*/  LDCU.64 UR8, c[0x0][0x8a8] ;  /* 0x00011500ff0877ac */ /* 0x000ea40008000a00 */
[----:B--2---:R-:W-:-:S04]  /*01f0*/  UISETP.NE.U32.AND UP0, UPT, UR8, URZ, UPT ;  /* 0x000000ff0800728c */ /* 0x004fc8000bf05070 */
[----:B------:R-:W-:-:S09]  /*0200*/  UISETP.NE.AND.EX UP0, UPT, UR9, URZ, UPT, UP0 ;  /* 0x000000ff0900728c */ /* 0x000fd2000bf05300 */
[----:B------:R-:W-:Y:S05]  /*0210*/  BRA.U !UP0, `(.L_x_3) ;  /* 0x00000001080c7547 */ /* 0x000fea000b800000 */
[----:B------:R-:W2:Y:S02]  /*0220*/  LDC.64 R46, c[0x0][0x8a8] ;  /* 0x00022a00ff2e7b82 */ /* 0x000ea40000000a00 */
[----:B--2---:R2:W5:Y:S01]  /*0230*/  LDG.E R46, desc[UR46][R46.64] ;  /* 0x0000002e2e2e7981 */ /* 0x004562000c1e1900 */
[----:B------:R-:W-:Y:S05]  /*0240*/  BRA `(.L_x_2) ;  /* 0x0000000000087947 */ /* 0x000fea0003800000 */
.L_x_3:
[----:B------:R-:W2:Y:S02]  /*0250*/  LDCU UR8, c[0x0][0x8a0] ;  /* 0x00011400ff0877ac */ /* 0x000ea40008000800 */
[----:B--2---:R-:W-:Y:S02]  /*0260*/  MOV R46, UR8 ;  /* 0x00000008002e7c02 */ /* 0x004fe40008000f00 */
.L_x_2:
[----:B------:R-:W-:Y:S01]  /*0270*/  IMAD.U32 R0, RZ, RZ, UR10 ;  /* 0x0000000aff007e24 */ /* 0x000fe2000f8e00ff */
[----:B------:R-:W-:Y:S04]  /*0280*/  BSSY.RECONVERGENT B0, `(.L_x_4) ;  /* 0x000000c000007945 */ /* 0x000fe80003800200 */
[C---:B------:R-:W-:Y:S02]  /*0290*/  ISETP.NE.OR P2, PT, R0.reuse, 0x1, !P1 ;  /* 0x000000010000780c */ /* 0x040fe40004f45670 */
[----:B------:R-:W-:-:S11]  /*02a0*/  ISETP.NE.OR P0, PT, R0, 0x3, !P1 ;  /* 0x000000030000780c */ /* 0x000fd60004f05670 */
[----:B------:R-:W-:Y:S05]  /*02b0*/  @P2 BRA `(.L_x_5) ;  /* 0x0000000000202947 */ /* 0x000fea0003800000 */
[----:B------:R-:W3:Y:S02]  /*02c0*/  LDCU.64 UR8, c[0x0][0x348] ;  /* 0x00006900ff0877ac */ /* 0x000ee40008000a00 */
[----:B---3--:R-:W-:Y:S02]  /*02d0*/  UIADD3 UR12, UP1, UPT, UR8, 0x80, URZ ;  /* 0x00000080080c7890 */ /* 0x008fe4000ff3e0ff */
[----:B------:R-:W-:Y:S02]  /*02e0*/  UIADD3 UR8, UP0, UPT, UR8, 0x180, URZ ;  /* 0x0000018008087890 */ /* 0x000fe4000ff1e0ff */
[----:B------:R-:W-:Y:S02]  /*02f0*/  UIADD3.X UR13, UPT, UPT, URZ, UR9, URZ, UP1, !UPT ;  /* 0x00000009ff0d7290 */ /* 0x000fe40008ffe4ff */
[----:B------:R-:W-:-:S07]  /*0300*/  UIADD3.X UR9, UPT, UPT, URZ, UR9, URZ, UP0, !UPT ;  /* 0x00000009ff097290 */ /* 0x000fce00087fe4ff */
[----:B------:R3:W-:Y:S02]  /*0310*/  UTMACCTL.PF [UR12] ;  /* 0x000000000c0079b9 */ /* 0x0007e40008040000 */
[----:B------:R3:W-:Y:S02]  /*0320*/  UTMACCTL.PF [UR8] ;  /* 0x00000000080079b9 */ /* 0x0007e40008040000 */
[----:B---3--:R-:W-:Y:S01]  /*0330*/  NOP ;  /* 0x0000000000007918 */ /* 0x008fe20000000000 */
.L_x_5:
[----:B------:R-:W-:Y:S05]  /*0340*/  BSYNC.RECONVERGENT B0 ;  /* 0x0000000000007941 */ /* 0x000fea0003800200 */
.L_x_4:
[----:B------:R-:W-:Y:S04]  /*0350*/  BSSY.RECONVERGENT B0, `(.L_x_6) ;  /* 0x000000a000007945 */ /* 0x000fe80003800200 */
        /* <DEDUP_REMOVED lines=9> */
.L_x_7:
[----:B------:R-:W-:Y:S05]  /*03f0*/  BSYNC.RECONVERGENT B0 ;  /* 0x0000000000007941 */ /* 0x000fea0003800200 */
.L_x_6:
[----:B------:R-:W3:Y:S01]  /*0400*/  LDCU.64 UR8, c[0x0][0x888] ;  /* 0x00011100ff0877ac */ /* 0x000ee20008000a00 */
[----:B------:R-:W-:Y:S02]  /*0410*/  UISETP.EQ.U32.AND UP1, UPT, UR6, URZ, UPT ;  /* 0x000000ff0600728c */ /* 0x000fe4000bf22070 */
[----:B------:R-:W-:Y:S02]  /*0420*/  UPLOP3.LUT UP5, UPT, UPT, UPT, UPT, 0x80, 0x8 ;  /* 0x000000000008789c */ /* 0x000fe40003faf070 */
[----:B---3--:R-:W-:-:S04]  /*0430*/  UISETP.NE.U32.AND UP0, UPT, UR8, URZ, UPT ;  /* 0x000000ff0800728c */ /* 0x008fc8000bf05070 */
[----:B------:R-:W-:-:S04]  /*0440*/  UISETP.NE.AND.EX UP0, UPT, UR9, URZ, UPT, UP0 ;  /* 0x000000ff0900728c */ /* 0x000fc8000bf05300 */
[----:B------:R-:W-:-:S04]  /*0450*/  UISETP.EQ.OR.EX UP2, UPT, UR7, URZ, !UP0, UP1 ;  /* 0x000000ff0700728c */ /* 0x000fc8000c742710 */
[----:B------:R-:W-:-:S05]  /*0460*/  UP2UR UR50, UPR, URZ, 0x4 ;  /* 0x00000004ff327883 */ /* 0x000fca0008000000 */
[----:B------:R-:W-:Y:S07]  /*0470*/  BRA.U !UP2, `(.L_x_8) ;  /* 0x000000010a207547 */ /* 0x000fee000b800000 */
[----:B------:R-:W-:Y:S01]  /*0480*/  UISETP.NE.U32.AND UP2, UPT, UR6, URZ, UPT ;  /* 0x000000ff0600728c */ /* 0x000fe2000bf45070 */
[----:B-----5:R-:W-:Y:S01]  /*0490*/  FSETP.NEU.AND P0, PT, R50, RZ, PT ;  /* 0x000000ff3200720b */ /* 0x020fe20003f0d000 */
[----:B------:R-:W-:Y:S02]  /*04a0*/  USEL UR6, URZ, 0xffffffff, UP0 ;  /* 0xffffffffff067887 */ /* 0x000fe40008000000 */
[----:B------:R-:W-:-:S10]  /*04b0*/  UISETP.NE.AND.EX UP2, UPT, UR7, URZ, UPT, UP2 ;  /* 0x000000ff0700728c */ /* 0x000fd4000bf45320 */
[----:B------:R-:W-:Y:S01]  /*04c0*/  VOTEU.ANY UP1, P0 ;  /* 0x0000000000ff7886 */ /* 0x000fe20000020100 */
[----:B------:R-:W-:-:S04]  /*04d0*/  @!UP2 USEL UR6, URZ, 0xffffffff, UP1 ;  /* 0xffffffffff06a887 */ /* 0x000fc80008800000 */
[----:B------:R-:W-:-:S04]  /*04e0*/  ULOP3.LUT UR6, UR6, 0x1, URZ, 0xc0, !UPT ;  /* 0x0000000106067892 */ /* 0x000fc8000f8ec0ff */
[----:B------:R-:W-:-:S11]  /*04f0*/  UISETP.NE.U32.AND UP5, UPT, UR6, 0x1, UPT ;  /* 0x000000010600788c */ /* 0x000fd6000bfa5070 */
.L_x_8:
[----:B------:R-:W3:Y:S01]  /*0500*/  SHFL.IDX PT, R0, R120, RZ, 0x1f ;  /* 0x00001fff78007589 */ /* 0x000ee200000e0000 */
[----:B------:R-:W-:-:S04]  /*0510*/  UISETP.NE.AND UP1, UPT, UR10, 0x2, UPT ;  /* 0x000000020a00788c */ /* 0x000fc8000bf25270 */
[----:B------:R-:W-:Y:S02]  /*0520*/  UISETP.EQ.AND UP2, UPT, UR5, URZ, !UP1 ;  /* 0x000000ff0500728c */ /* 0x000fe4000cf42270 */
[----:B------:R-:W-:-:S04]  /*0530*/  USEL UR6, URZ, 0x1, UP1 ;  /* 0x00000001ff067887 */ /* 0x000fc80008800000 */
[----:B------:R-:W-:Y:S02]  /*0540*/  PLOP3.LUT P5, PT, P1, PT, UP2, 0x80, 0x8 ;  /* 0x000000000008781c */ /* 0x000fe40000faf028 */
[----:B---3--:R-:W-:-:S13]  /*0550*/  ISETP.NE.AND P0, PT, R0, RZ, PT ;  /* 0x000000ff0000720c */ /* 0x008fda0003f05270 */
[----:B------:R-:W-:Y:S05]  /*0560*/  @P0 BRA `(.L_x_9) ;  /* 0x0000000000340947 */ /* 0x000fea0003800000 */
[----:B------:R-:W-:Y:S01]  /*0570*/  UMOV UR8, 0x400 ;  /* 0x0000040000087882 */ /* 0x000fe20000000000 */
[----:B------:R-:W-:Y:S01]  /*0580*/  UMOV UR7, 0x1 ;  /* 0x0000000100077882 */ /* 0x000fe20000000000 */
[----:B------:R-:W-:Y:S02]  /*0590*/  ULEA UR8, UR37, UR8, 0x18 ;  /* 0x0000000825087291 */ /* 0x000fe4000f8ec0ff */
[----:B------:R-:W-:-:S04]  /*05a0*/  UIADD3 UR12, UPT, UPT, -UR7, 0x100000, URZ ;  /* 0x00100000070c7890 */ /* 0x000fc8000fffe1ff */
[----:B------:R-:W-:Y:S02]  /*05b0*/  USHF.L.U32 UR13, UR12, 0xb, URZ ;  /* 0x0000000b0c0d7899 */ /* 0x000fe400080006ff */
[----:B------:R-:W-:Y:S01]  /*05c0*/  USHF.L.U32 UR12, UR12, 0x1, URZ ;  /* 0x000000010c0c7899 */ /* 0x000fe200080006ff */
[----:B------:R-:W-:Y:S01]  /*05d0*/  ELECT P0, URZ, PT ;  /* 0x0000000000ff782f */ /* 0x000fe20003800000 */
[----:B------:R-:W3:Y:S10]  /*05e0*/  FENCE.VIEW.ASYNC.S ;  /* 0x00000000000073c6 */ /* 0x000ef40000000000 */
[----:B---3--:R3:W4:Y:S01]  /*05f0*/  SYNCS.EXCH.64 URZ, [UR8], UR12 ;  /* 0x0000000c08ff75b2 */ /* 0x0087220008000100 */
[----:B------:R3:W1:Y:S01]  /*0600*/  SYNCS.EXCH.64 URZ, [UR8+0x10], UR12 ;  /* 0x0000100c08ff75b2 */ /* 0x0006620008000100 */
[----:B------:R3:W1:Y:S01]  /*0610*/  SYNCS.EXCH.64 URZ, [UR8+0x8], UR12 ;  /* 0x0000080c08ff75b2 */ /* 0x0006620008000100 */
[----:B------:R3:W1:Y:S01]  /*0620*/  SYNCS.EXCH.64 URZ, [UR8+0x18], UR12 ;  /* 0x0000180c08ff75b2 */ /* 0x0006620008000100 */
[----:B------:R-:W-:Y:S01]  /*0630*/  NOP ;  /* 0x0000000000007918 */ /* 0x000fe20000000000 */
.L_x_9:
[----:B------:R-:W2:Y:S01]  /*0640*/  SHFL.IDX PT, R0, R120, RZ, 0x1f ;  /* 0x00001fff78007589 */ /* 0x000ea200000e0000 */
[----:B------:R-:W-:Y:S01]  /*0650*/  NOP ;  /* 0x0000000000007918 */ /* 0x000fe20000000000 */
[----:B--2---:R-:W-:-:S13]  /*0660*/  ISETP.NE.AND P0, PT, R0, 0x1, PT ;  /* 0x000000010000780c */ /* 0x004fda0003f05270 */
[----:B------:R-:W-:Y:S05]  /*0670*/  @P0 BRA `(.L_x_10) ;  /* 0x0000000000540947 */ /* 0x000fea0003800000 */
[----:B------:R-:W-:Y:S01]  /*0680*/  UMOV UR9, 0x400 ;  /* 0x0000040000097882 */ /* 0x000fe20000000000 */
[----:B---3--:R-:W-:Y:S01]  /*0690*/  UMOV UR8, 0x20 ;  /* 0x0000002000087882 */ /* 0x008fe20000000000 */
[----:B------:R-:W-:Y:S01]  /*06a0*/  UMOV UR7, 0x80 ;  /* 0x0000008000077882 */ /* 0x000fe20000000000 */
[----:B------:R-:W-:Y:S02]  /*06b0*/  ULEA UR9, UR37, UR9, 0x18 ;  /* 0x0000000925097291 */ /* 0x000fe4000f8ec0ff */
[----:B------:R-:W-:-:S04]  /*06c0*/  UIADD3 UR12, UPT, UPT, -UR8, 0x100000, URZ ;  /* 0x00100000080c7890 */ /* 0x000fc8000fffe1ff */
[----:B------:R-:W-:Y:S02]  /*06d0*/  USHF.L.U32 UR13, UR12, 0xb, URZ ;  /* 0x0000000b0c0d7899 */ /* 0x000fe400080006ff */
[----:B------:R-:W-:Y:S02]  /*06e0*/  USHF.L.U32 UR12, UR12, 0x1, URZ ;  /* 0x000000010c0c7899 */ /* 0x000fe400080006ff */
[----:B------:R-:W-:-:S04]  /*06f0*/  UIADD3 UR14, UPT, UPT, -UR7, 0x100000, URZ ;  /* 0x00100000070e7890 */ /* 0x000fc8000fffe1ff */
[----:B------:R-:W-:Y:S02]  /*0700*/  USHF.L.U32 UR15, UR14, 0xb, URZ ;  /* 0x0000000b0e0f7899 */ /* 0x000fe400080006ff */
[----:B------:R-:W-:Y:S01]  /*0710*/  USHF.L.U32 UR14, UR14, 0x1, URZ ;  /* 0x000000010e0e7899 */ /* 0x000fe200080006ff */
[----:B------:R-:W-:Y:S01]  /*0720*/  ELECT P0, URZ, PT ;  /* 0x0000000000ff782f */ /* 0x000fe20003800000 */
[----:B------:R-:W2:Y:S02]  /*0730*/  FENCE.VIEW.ASYNC.S ;  /* 0x00000000000073c6 */ /* 0x000ea40000000000 */
[----:B--2---:R2:W3:Y:S08]  /*0740*/  SYNCS.EXCH.64 URZ, [UR9+0x20], UR12 ;  /* 0x0000200c09ff75b2 */ /* 0x0044f00008000100 */
[----:B------:R2:W1:Y:S01]  /*0750*/  SYNCS.EXCH.64 URZ, [UR9+0x40], UR14 ;  /* 0x0000400e09ff75b2 */ /* 0x0004620008000100 */
[----:B------:R2:W1:Y:S01]  /*0760*/  SYNCS.EXCH.64 URZ, [UR9+0x28], UR12 ;  /* 0x0000280c09ff75b2 */ /* 0x0004620008000100 */
[----:B------:R2:W1:Y:S01]  /*0770*/  SYNCS.EXCH.64 URZ, [UR9+0x48], UR14 ;  /* 0x0000480e09ff75b2 */ /* 0x0004620008000100 */
[----:B------:R2:W1:Y:S01]  /*0780*/  SYNCS.EXCH.64 URZ, [UR9+0x30], UR12 ;  /* 0x0000300c09ff75b2 */ /* 0x0004620008000100 */
[----:B------:R2:W1:Y:S01]  /*0790*/  SYNCS.EXCH.64 URZ, [UR9+0x50], UR14 ;  /* 0x0000500e09ff75b2 */ /* 0x0004620008000100 */
[----:B------:R2:W1:Y:S01]  /*07a0*/  SYNCS.EXCH.64 URZ, [UR9+0x38], UR12 ;  /* 0x0000380c09ff75b2 */ /* 0x0004620008000100 */
[----:B------:R2:W1:Y:S01]  /*07b0*/  SYNCS.EXCH.64 URZ, [UR9+0x58], UR14 ;  /* 0x0000580e09ff75b2 */ /* 0x0004620008000100 */
[----:B------:R-:W-:Y:S01]  /*07c0*/  NOP ;  /* 0x0000000000007918 */ /* 0x000fe20000000000 */
.L_x_10:
[----:B------:R-:W4:Y:S01]  /*07d0*/  SHFL.IDX PT, R0, R120, RZ, 0x1f ;  /* 0x00001fff78007589 */ /* 0x000f2200000e0000 */
[----:B------:R-:W-:Y:S01]  /*07e0*/  NOP ;  /* 0x0000000000007918 */ /* 0x000fe20000000000 */
[----:B----4-:R-:W-:-:S13]  /*07f0*/  ISETP.NE.AND P0, PT, R0, 0x3, PT ;  /* 0x000000030000780c */ /* 0x010fda0003f05270 */
[----:B------:R-:W-:Y:S05]  /*0800*/  @P0 BRA `(.L_x_11) ;  /* 0x00000000002c0947 */ /* 0x000fea0003800000 */
[----:B---3--:R-:W-:Y:S01]  /*0810*/  UMOV UR8, 0x400 ;  /* 0x0000040000087882 */ /* 0x008fe20000000000 */
[----:B------:R-:W-:Y:S01]  /*0820*/  UMOV UR7, 0x20 ;  /* 0x0000002000077882 */ /* 0x000fe20000000000 */
[----:B------:R-:W-:Y:S02]  /*0830*/  ULEA UR8, UR37, UR8, 0x18 ;  /* 0x0000000825087291 */ /* 0x000fe4000f8ec0ff */
[----:B--2---:R-:W-:-:S04]  /*0840*/  UIADD3 UR12, UPT, UPT, -UR7, 0x100000, URZ ;  /* 0x00100000070c7890 */ /* 0x004fc8000fffe1ff */
[----:B------:R-:W-:Y:S02]  /*0850*/  USHF.L.U32 UR13, UR12, 0xb, URZ ;  /* 0x0000000b0c0d7899 */ /* 0x000fe400080006ff */
[----:B------:R-:W-:Y:S01]  /*0860*/  USHF.L.U32 UR12, UR12, 0x1, URZ ;  /* 0x000000010c0c7899 */ /* 0x000fe200080006ff */
[----:B------:R-:W-:Y:S01]  /*0870*/  ELECT P0, URZ, PT ;  /* 0x0000000000ff782f */ /* 0x000fe20003800000 */
[----:B------:R-:W2:Y:S10]  /*0880*/  FENCE.VIEW.ASYNC.S ;  /* 0x00000000000073c6 */ /* 0x000eb40000000000 */
[----:B--2---:R4:W2:Y:S01]  /*0890*/  SYNCS.EXCH.64 URZ, [UR8+0x60], UR12 ;  /* 0x0000600c08ff75b2 */ /* 0x0048a20008000100 */
[----:B------:R4:W3:Y:S02]  /*08a0*/  SYNCS.EXCH.64 URZ, [UR8+0x68], UR12 ;  /* 0x0000680c08ff75b2 */ /* 0x0008e40008000100 */
[----:B----4-:R-:W-:Y:S01]  /*08b0*/  NOP ;  /* 0x0000000000007918 */ /* 0x010fe20000000000 */
.L_x_11:
[----:B------:R-:W4:Y:S01]  /*08c0*/  SHFL.IDX PT, R0, R120, RZ, 0x1f ;  /* 0x00001fff78007589 */ /* 0x000f2200000e0000 */
[----:B------:R-:W-:Y:S01]  /*08d0*/  NOP ;  /* 0x0000000000007918 */ /* 0x000fe20000000000 */
[----:B----4-:R-:W-:-:S13]  /*08e0*/  ISETP.NE.AND P0, PT, R0, 0x4, PT ;  /* 0x000000040000780c */ /* 0x010fda0003f05270 */
[----:B------:R-:W-:Y:S05]  /*08f0*/  @P0 BRA `(.L_x_12) ;  /* 0x0000000000480947 */ /* 0x000fea0003800000 */
[----:B--2---:R-:W-:Y:S01]  /*0900*/  UMOV UR9, 0x1e0 ;  /* 0x000001e000097882 */ /* 0x004fe20000000000 */
[----:B---3--:R-:W-:Y:S01]  /*0910*/  UMOV UR8, 0x400 ;  /* 0x0000040000087882 */ /* 0x008fe20000000000 */
[----:B------:R-:W-:Y:S01]  /*0920*/  USEL UR9, UR9, 0x1a0, UP5 ;  /* 0x000001a009097887 */ /* 0x000fe2000a800000 */
        /* <DEDUP_REMOVED lines=10> */
[----:B--2---:R4:W2:Y:S08]  /*09d0*/  SYNCS.EXCH.64 URZ, [UR8+0x70], UR12 ;  /* 0x0000700c08ff75b2 */ /* 0x0048b00008000100 */
[----:B------:R4:W3:Y:S01]  /*09e0*/  SYNCS.EXCH.64 URZ, [UR8+0x80], UR14 ;  /* 0x0000800e08ff75b2 */ /* 0x0008e20008000100 */
[----:B------:R4:W1:Y:S01]  /*09f0*/  SYNCS.EXCH.64 URZ, [UR8+0x78], UR12 ;  /* 0x0000780c08ff75b2 */ /* 0x0008620008000100 */
[----:B------:R4:W1:Y:S02]  /*0a00*/  SYNCS.EXCH.64 URZ, [UR8+0x88], UR14 ;  /* 0x0000880e08ff75b2 */ /* 0x0008640008000100 */
[----:B----4-:R-:W-:Y:S01]  /*0a10*/  NOP ;  /* 0x0000000000007918 */ /* 0x010fe20000000000 */
.L_x_12:
[----:B------:R-:W4:Y:S01]  /*0a20*/  SHFL.IDX PT, R0, R120, RZ, 0x1f ;  /* 0x00001fff78007589 */ /* 0x000f2200000e0000 */
[----:B------:R-:W-:Y:S01]  /*0a30*/  NOP ;  /* 0x0000000000007918 */ /* 0x000fe20000000000 */
[----:B----4-:R-:W-:-:S13]  /*0a40*/  ISETP.NE.AND P0, PT, R0, 0x5, PT ;  /* 0x000000050000780c */ /* 0x010fda0003f05270 */
[----:B------:R-:W-:Y:S05]  /*0a50*/  @P0 BRA `(.L_x_13) ;  /* 0x0000000000440947 */ /* 0x000fea0003800000 */
[----:B--2---:R-:W-:Y:S01]  /*0a60*/  UMOV UR9, 0x400 ;  /* 0x0000040000097882 */ /* 0x004fe20000000000 */
        /* <DEDUP_REMOVED lines=16> */
.L_x_13:
[----:B------:R-:W4:Y:S01]  /*0b70*/  SHFL.IDX PT, R0, R120, RZ, 0x1f ;  /* 0x00001fff78007589 */ /* 0x000f2200000e0000 */
[----:B------:R-:W-:Y:S01]  /*0b80*/  ISETP.NE.OR P1, PT, RZ, UR10, !P1 ;  /* 0x0000000aff007c0c */ /* 0x000fe2000cf25670 */
        /* <DEDUP_REMOVED lines=12> */
[----:B------:R4:W3:Y:S01]  /*0c50*/  SYNCS.EXCH.64 URZ, [UR8+0xc0], UR12 ;  /* 0x0000c00c08ff75b2 */ /* 0x0008e20008000100 */
[----:B------:R4:W1:Y:S01]  /*0c60*/  SYNCS.EXCH.64 URZ, [UR8+0xb8], UR12 ;  /* 0x0000b80c08ff75b2 */ /* 0x0008620008000100 */
[----:B------:R4:W1:Y:S02]  /*0c70*/  SYNCS.EXCH.64 URZ, [UR8+0xc8], UR12 ;  /* 0x0000c80c08ff75b2 */ /* 0x0008640008000100 */
[----:B----4-:R-:W-:Y:S01]  /*0c80*/  NOP ;  /* 0x0000000000007918 */ /* 0x010fe20000000000 */
.L_x_14:
[----:B------:R-:W-:Y:S01]  /*0c90*/  VOTEU.ALL UP1, P1 ;  /* 0x0000000000ff7886 */ /* 0x000fe20000820000 */
[----:B---3--:R-:W3:Y:S01]  /*0ca0*/  LDCU UR8, c[0x0][0x36c] ;  /* 0x00006d80ff0877ac */ /* 0x008ee20008000800 */
[----:B------:R-:W-:Y:S01]  /*0cb0*/  NOP ;  /* 0x0000000000007918 */ /* 0x000fe20000000000 */
[----:B------:R-:W-:Y:S01]  /*0cc0*/  LOP3.LUT R10, R127, 0x1f, RZ, 0xc0, !PT ;  /* 0x0000001f7f0a7812 */ /* 0x000fe200078ec0ff */
[----:B--2---:R-:W-:Y:S01]  /*0cd0*/  UMOV UR12, 0x20 ;  /* 0x00000020000c7882 */ /* 0x004fe20000000000 */
[----:B------:R-:W-:Y:S01]  /*0ce0*/  @!UP1 UMOV UR7, 0x400 ;  /* 0x0000040000079882 */ /* 0x000fe20000000000 */
[----:B------:R-:W-:-:S04]  /*0cf0*/  @!UP1 UIADD3 UR12, UPT, UPT, -UR12, 0x100000, URZ ;  /* 0x001000000c0c9890 */ /* 0x000fc8000fffe1ff */
[----:B------:R-:W-:Y:S02]  /*0d00*/  @!UP1 USHF.L.U32 UR13, UR12, 0xb, URZ ;  /* 0x0000000b0c0d9899 */ /* 0x000fe400080006ff */
[----:B------:R-:W-:Y:S02]  /*0d10*/  @!UP1 USHF.L.U32 UR12, UR12, 0x1, URZ ;  /* 0x000000010c0c9899 */ /* 0x000fe400080006ff */
[----:B------:R-:W-:Y:S01]  /*0d20*/  @!UP1 ULEA UR7, UR37, UR7, 0x18 ;  /* 0x0000000725079291 */ /* 0x000fe2000f8ec0ff */
[----:B------:R-:W-:Y:S01]  /*0d30*/  VOTEU.ALL UP1, P1 ;  /* 0x0000000000ff7886 */ /* 0x000fe20000820000 */
[----:B------:R-:W-:Y:S01]  /*0d40*/  UISETP.NE.AND UP4, UPT, UR10, URZ, UPT ;  /* 0x000000ff0a00728c */ /* 0x000fe2000bf85270 */
[----:B------:R-:W2:Y:S09]  /*0d50*/  FENCE.VIEW.ASYNC.S ;  /* 0x00000000000073c6 */ /* 0x000eb20000000000 */
[----:B--2---:R2:W4:Y:S01]  /*0d60*/  @!UP1 SYNCS.EXCH.64 URZ, [UR7+0xd0], UR12 ;  /* 0x0000d00c07ff95b2 */ /* 0x0045220008000100 */
[----:B---3--:R-:W-:-:S09]  /*0d70*/  UISETP.EQ.U32.AND UP1, UPT, UR8, 0x1, UPT ;  /* 0x000000010800788c */ /* 0x008fd2000bf22070 */
[----:B------:R-:W-:Y:S05]  /*0d80*/  BRA.U !UP1, `(.L_x_15) ;  /* 0x0000000109087547 */ /* 0x000fea000b800000 */
[----:B-1--4-:R-:W-:Y:S01]  /*0d90*/  UCGABAR_ARV ;  /* 0x00000000000079c7 */ /* 0x012fe20008000000 */
[----:B------:R-:W-:Y:S05]  /*0da0*/  BRA `(.L_x_16) ;  /* 0x0000000000047947 */ /* 0x000fea0003800000 */
.L_x_15:
[----:B-1--4-:R-:W-:Y:S01]  /*0db0*/  NOP ;  /* 0x0000000000007918 */ /* 0x012fe20000000000 */
.L_x_16:
[----:B------:R-:W1:Y:S01]  /*0dc0*/  S2R R20, SR_CTAID.Y ;  /* 0x0000000000147919 */ /* 0x000e620000002600 */
[----:B------:R-:W-:-:S05]  /*0dd0*/  CS2R.32 R114, SR_CgaSize ;  /* 0x0000000000727805 */ /* 0x000fca0000008a00 */
[----:B------:R-:W-:-:S05]  /*0de0*/  IMAD R114, R114, -0xa0, RZ ;  /* 0xffffff6072727824 */ /* 0x000fca00078e02ff */
[----:B--2---:R-:W-:-:S14]  /*0df0*/  R2UR UR7, R114 ;  /* 0x00000000720772ca */ /* 0x004fdc00000e0000 */
[----:B------:R-:W2:Y:S01]  /*0e00*/  LDCU UR7, c[0x0][UR7+0x2b4] ;  /* 0x00005680070777ac */ /* 0x000ea20008000800 */
[----:B------:R-:W-:-:S05]  /*0e10*/  CS2R.32 R0, SR_CgaSize ;  /* 0x0000000000007805 */ /* 0x000fca0000008a00 */
[----:B------:R-:W-:-:S06]  /*0e20*/  IMAD R0, R0, -0xa0, RZ ;  /* 0xffffff6000007824 */ /* 0x000fcc00078e02ff */
[----:B------:R-:W3:Y:S01]  /*0e30*/  LDC R0, c[0x0][R0+0x2a4] ;  /* 0x0000a90000007b82 */ /* 0x000ee20000000800 */
[----:B------:R-:W-:Y:S01]  /*0e40*/  PRMT R8, RZ, 0x7610, R8 ;  /* 0x00007610ff087816 */ /* 0x000fe20000000008 */
[----:B------:R-:W4:Y:S01]  /*0e50*/  S2R R11, SR_CTAID.X ;  /* 0x00000000000b7919 */ /* 0x000f220000002500 */
[----:B------:R-:W-:-:S05]  /*0e60*/  CS2R.32 R114, SR_CgaSize ;  /* 0x0000000000727805 */ /* 0x000fca0000008a00 */
[----:B------:R-:W-:-:S05]  /*0e70*/  IMAD R114, R114, -0xa0, RZ ;  /* 0xffffff6072727824 */ /* 0x000fca00078e02ff */
[----:B------:R-:W-:-:S14]  /*0e80*/  R2UR UR8, R114 ;  /* 0x00000000720872ca */ /* 0x000fdc00000e0000 */
[----:B------:R-:W3:Y:S01]  /*0e90*/  LDCU UR8, c[0x0][UR8+0x2b0] ;  /* 0x00005600080877ac */ /* 0x000ee20008000800 */
[----:B------:R-:W-:Y:S01]  /*0ea0*/  UISETP.NE.AND UP2, UPT, UR10, 0x2, UPT ;  /* 0x000000020a00788c */ /* 0x000fe2000bf45270 */
[----:B------:R-:W2:Y:S01]  /*0eb0*/  LDC R9, c[0x0][0xb24] ;  /* 0x0002c900ff097b82 */ /* 0x000ea20000000800 */
[----:B------:R-:W-:-:S05]  /*0ec0*/  CS2R.32 R2, SR_CgaSize ;  /* 0x0000000000027805 */ /* 0x000fca0000008a00 */
[----:B------:R-:W-:-:S06]  /*0ed0*/  IMAD R2, R2, -0xa0, RZ ;  /* 0xffffff6002027824 */ /* 0x000fcc00078e02ff */
[----:B------:R-:W3:Y:S08]  /*0ee0*/  LDC R2, c[0x0][R2+0x2a0] ;  /* 0x0000a80002027b82 */ /* 0x000ef00000000800 */
[----:B------:R-:W3:Y:S01]  /*0ef0*/  LDC R40, c[0x0][0xb24] ;  /* 0x0002c900ff287b82 */ /* 0x000ee20000000800 */
[----:B-1----:R-:W-:-:S07]  /*0f00*/  I2FP.F32.U32 R3, R20 ;  /* 0x0000001400037245 */ /* 0x002fce0000201000 */
[----:B------:R-:W1:Y:S01]  /*0f10*/  S2UR UR36, SR_CTAID.Z ;  /* 0x00000000002479c3 */ /* 0x000e620000002700 */
[----:B--2---:R-:W-:Y:S01]  /*0f20*/  ISETP.GE.AND P0, PT, R9, 0x1, PT ;  /* 0x000000010900780c */ /* 0x004fe20003f06270 */
[----:B----4-:R-:W-:Y:S01]  /*0f30*/  IMAD.MOV.U32 R21, RZ, RZ, R11 ;  /* 0x000000ffff157224 */ /* 0x010fe200078e000b */
[----:B------:R-:W-:Y:S01]  /*0f40*/  I2FP.F32.U32 R4, R11 ;  /* 0x0000000b00047245 */ /* 0x000fe20000201000 */
[----:B------:R-:W-:Y:S01]  /*0f50*/  FMUL R3, R3, UR7 ;  /* 0x0000000703037c20 */ /* 0x000fe20008400000 */
[----:B------:R-:W2:Y:S03]  /*0f60*/  LDCU UR7, c[0x0][0xb30] ;  /* 0x00016600ff0777ac */ /* 0x000ea60008000800 */
[----:B---3--:R-:W-:Y:S01]  /*0f70*/  FMUL R4, R4, UR8 ;  /* 0x0000000804047c20 */ /* 0x008fe20008400000 */
[----:B------:R-:W3:Y:S08]  /*0f80*/  F2I.U32.TRUNC.NTZ R49, R3 ;  /* 0x0000000300317305 */ /* 0x000ef0000020f000 */
[----:B------:R-:W4:Y:S01]  /*0f90*/  F2I.U32.TRUNC.NTZ R114, R4 ;  /* 0x0000000400727305 */ /* 0x000f22000020f000 */
[----:B--2---:R-:W-:Y:S01]  /*0fa0*/  UISETP.NE.AND UP3, UPT, UR7, 0x1, UPT ;  /* 0x000000010700788c */ /* 0x004fe2000bf65270 */
[----:B---3--:R-:W-:-:S05]  /*0fb0*/  IADD3 R49, PT, PT, -R49, RZ, RZ ;  /* 0x000000ff31317210 */ /* 0x008fca0007ffe1ff */
[----:B------:R-:W-:Y:S01]  /*0fc0*/  IMAD R49, R0, R49, R20 ;  /* 0x0000003100317224 */ /* 0x000fe200078e0214 */
[----:B------:R-:W-:Y:S01]  /*0fd0*/  PRMT R0, RZ, 0x7610, R0 ;  /* 0x00007610ff007816 */ /* 0x000fe20000000000 */
[----:B----4-:R-:W-:-:S04]  /*0fe0*/  IMAD.MOV R114, RZ, RZ, -R114 ;  /* 0x000000ffff727224 */ /* 0x010fc800078e0a72 */
[----:B------:R-:W-:Y:S01]  /*0ff0*/  IMAD R114, R2, R114, R11 ;  /* 0x0000007202727224 */ /* 0x000fe200078e020b */
[----:B-1----:R-:W-:Y:S06]  /*1000*/  BRA.U UP4, `(.L_x_17) ;  /* 0x0000000104247547 */ /* 0x002fec000b800000 */
[----:B------:R-:W-:Y:S01]  /*1010*/  ISETP.NE.AND P1, PT, R49, RZ, PT ;  /* 0x000000ff3100720c */ /* 0x000fe20003f25270 */
[----:B------:R-:W-:Y:S01]  /*1020*/  IMAD.MOV.U32 R0, RZ, RZ, 0x3 ;  /* 0x00000003ff007424 */ /* 0x000fe200078e00ff */
[C---:B------:R-:W-:Y:S02]  /*1030*/  LOP3.LUT R3, R114.reuse, 0xfffffffe, RZ, 0xc0, !PT ;  /* 0xfffffffe72037812 */ /* 0x040fe400078ec0ff */
[----:B------:R-:W-:Y:S02]  /*1040*/  ISETP.LT.U32.OR P1, PT, R114, 0x2, !P1 ;  /* 0x000000027200780c */ /* 0x000fe40004f21470 */
[----:B------:R-:W-:Y:S02]  /*1050*/  SHF.L.U32 R0, R0, R3, RZ ;  /* 0x0000000300007219 */ /* 0x000fe400000006ff */
[----:B------:R-:W-:Y:S02]  /*1060*/  SEL R5, RZ, 0x1, !P1 ;  /* 0x00000001ff057807 */ /* 0x000fe40004800000 */
[----:B------:R-:W-:-:S05]  /*1070*/  SEL R2, RZ, 0x2, !P1 ;  /* 0x00000002ff027807 */ /* 0x000fca0004800000 */
[----:B------:R-:W-:-:S05]  /*1080*/  IMAD.IADD R2, R5, 0x1, R2 ;  /* 0x0000000105027824 */ /* 0x000fca00078e0202 */
[----:B------:R-:W-:Y:S02]  /*1090*/  PRMT R8, R2, 0x7610, R8 ;  /* 0x0000761002087816 */ /* 0x000fe40000000008 */
.L_x_17:
[----:B------:R-:W-:Y:S05]  /*10a0*/  @!P0 BRA `(.L_x_18) ;  /* 0x0000000000b88947 */ /* 0x000fea0003800000 */
[----:B------:R-:W1:Y:S01]  /*10b0*/  LDC.64 R4, c[0x0][0xb18] ;  /* 0x0002c600ff047b82 */ /* 0x000e620000000a00 */
[----:B------:R-:W-:-:S07]  /*10c0*/  ISETP.NE.AND P0, PT, R9, 0x1, PT ;  /* 0x000000010900780c */ /* 0x000fce0003f05270 */
[----:B------:R-:W2:Y:S08]  /*10d0*/  LDC R14, c[0x0][0xb0c] ;  /* 0x0002c300ff0e7b82 */ /* 0x000eb00000000800 */
[----:B------:R-:W3:Y:S08]  /*10e0*/  LDC R13, c[0x0][0x370] ;  /* 0x0000dc00ff0d7b82 */ /* 0x000ef00000000800 */
[----:B------:R-:W4:Y:S01]  /*10f0*/  LDC R16, c[0x0][0x374] ;  /* 0x0000dd00ff107b82 */ /* 0x000f220000000800 */
[----:B-1----:R-:W-:-:S07]  /*1100*/  ISETP.NE.AND P1, PT, R4, 0x1, PT ;  /* 0x000000010400780c */ /* 0x002fce0003f25270 */
[----:B------:R-:W3:Y:S01]  /*1110*/  LDC.64 R6, c[0x0][0xb10] ;  /* 0x0002c400ff067b82 */ /* 0x000ee20000000a00 */
[----:B--2---:R-:W-:-:S07]  /*1120*/  ISETP.NE.AND P2, PT, R14, 0x1, PT ;  /* 0x000000010e00780c */ /* 0x004fce0003f45270 */
[----:B------:R-:W1:Y:S08]  /*1130*/  LDC R12, c[0x0][0xb20] ;  /* 0x0002c800ff0c7b82 */ /* 0x000e700000000800 */
[----:B------:R-:W2:Y:S01]  /*1140*/  LDC.64 R2, c[0x0][0xb28] ;  /* 0x0002ca00ff027b82 */ /* 0x000ea20000000a00 */
[----:B----4-:R-:W-:-:S04]  /*1150*/  IMAD.HI.U32 R15, R16, R5, RZ ;  /* 0x00000005100f7227 */ /* 0x010fc800078e00ff */
[----:B------:R-:W-:-:S04]  /*1160*/  IMAD.HI.U32 R5, R20, R5, RZ ;  /* 0x0000000514057227 */ /* 0x000fc800078e00ff */
[----:B---3--:R-:W-:-:S04]  /*1170*/  IMAD.HI.U32 R18, R13, R6, RZ ;  /* 0x000000060d127227 */ /* 0x008fc800078e00ff */
[C---:B------:R-:W-:Y:S01]  /*1180*/  IMAD.HI.U32 R22, R11.reuse, R6, RZ ;  /* 0x000000060b167227 */ /* 0x040fe200078e00ff */
[-C--:B------:R-:W-:Y:S02]  /*1190*/  @P2 SHF.R.U32.HI R13, RZ, R7.reuse, R18 ;  /* 0x00000007ff0d2219 */ /* 0x080fe40000011612 */
[-C--:B-1----:R-:W-:Y:S02]  /*11a0*/  @P1 SHF.R.U32.HI R16, RZ, R12.reuse, R15 ;  /* 0x0000000cff101219 */ /* 0x082fe4000001160f */
[----:B------:R-:W-:Y:S02]  /*11b0*/  SHF.R.U32.HI R5, RZ, R12, R5 ;  /* 0x0000000cff057219 */ /* 0x000fe40000011605 */
[----:B------:R-:W-:Y:S02]  /*11c0*/  SHF.R.U32.HI R22, RZ, R7, R22 ;  /* 0x00000007ff167219 */ /* 0x000fe40000011616 */
[----:B------:R-:W-:Y:S01]  /*11d0*/  SEL R5, R20, R5, !P1 ;  /* 0x0000000514057207 */ /* 0x000fe20004800000 */
[----:B--2---:R-:W-:Y:S01]  /*11e0*/  IMAD.HI.U32 R18, R16, R2, RZ ;  /* 0x0000000210127227 */ /* 0x004fe200078e00ff */
[----:B------:R-:W-:-:S02]  /*11f0*/  SEL R21, R11, R22, !P2 ;  /* 0x000000160b157207 */ /* 0x000fc40005000000 */
[----:B------:R-:W-:Y:S01]  /*1200*/  IADD3 R7, PT, PT, -R5, RZ, RZ ;  /* 0x000000ff05077210 */ /* 0x000fe20007ffe1ff */
[----:B------:R-:W-:Y:S01]  /*1210*/  IMAD.HI.U32 R6, R13, R2, RZ ;  /* 0x000000020d067227 */ /* 0x000fe200078e00ff */
[----:B------:R-:W-:-:S03]  /*1220*/  @P0 SHF.R.U32.HI R16, RZ, R3, R18 ;  /* 0x00000003ff100219 */ /* 0x000fc60000011612 */
[----:B------:R-:W-:Y:S01]  /*1230*/  IMAD R7, R4, R7, R20 ;  /* 0x0000000704077224 */ /* 0x000fe200078e0214 */
[----:B------:R-:W-:Y:S01]  /*1240*/  @P0 SHF.R.U32.HI R13, RZ, R3, R6 ;  /* 0x00000003ff0d0219 */ /* 0x000fe20000011606 */
[----:B------:R-:W-:-:S04]  /*1250*/  IMAD R16, R16, R9, RZ ;  /* 0x0000000910107224 */ /* 0x000fc800078e02ff */
[----:B------:R-:W-:Y:S01]  /*1260*/  IMAD R6, R13, R9, RZ ;  /* 0x000000090d067224 */ /* 0x000fe200078e02ff */
[----:B------:R-:W-:-:S04]  /*1270*/  ISETP.GE.AND P1, PT, R5, R16, PT ;  /* 0x000000100500720c */ /* 0x000fc80003f26270 */
[----:B------:R-:W-:Y:S01]  /*1280*/  ISETP.GE.OR P1, PT, R21, R6, P1 ;  /* 0x000000061500720c */ /* 0x000fe20000f26670 */
[----:B------:R-:W-:-:S05]  /*1290*/  IMAD.HI.U32 R6, R5, R2, RZ ;  /* 0x0000000205067227 */ /* 0x000fca00078e00ff */
[----:B------:R-:W-:-:S04]  /*12a0*/  SHF.R.U32.HI R6, RZ, R3, R6 ;  /* 0x00000003ff067219 */ /* 0x000fc80000011606 */
[----:B------:R-:W-:-:S03]  /*12b0*/  SEL R6, R5, R6, !P0 ;  /* 0x0000000605067207 */ /* 0x000fc60004000000 */
[----:B------:R-:W-:Y:S01]  /*12c0*/  @!P1 IMAD.HI.U32 R12, R21, R2, RZ ;  /* 0x00000002150c9227 */ /* 0x000fe200078e00ff */
[----:B------:R-:W-:-:S04]  /*12d0*/  IADD3 R2, PT, PT, -R6, RZ, RZ ;  /* 0x000000ff06027210 */ /* 0x000fc80007ffe1ff */
[----:B------:R-:W-:Y:S01]  /*12e0*/  @!P1 SHF.R.U32.HI R12, RZ, R3, R12 ;  /* 0x00000003ff0c9219 */ /* 0x000fe2000001160c */
[----:B------:R-:W-:-:S03]  /*12f0*/  IMAD R2, R9, R2, R5 ;  /* 0x0000000209027224 */ /* 0x000fc600078e0205 */
[----:B------:R-:W-:-:S05]  /*1300*/  @!P1 SEL R3, R21, R12, !P0 ;  /* 0x0000000c15039207 */ /* 0x000fca0004000000 */
[--C-:B------:R-:W-:Y:S02]  /*1310*/  @!P1 IMAD.IADD R6, R6, 0x1, -R3.reuse ;  /* 0x0000000106069824 */ /* 0x100fe400078e0a03 */
[----:B------:R-:W-:Y:S01]  /*1320*/  @!P1 IMAD R3, R2, R13, R3 ;  /* 0x0000000d02039224 */ /* 0x000fe200078e0203 */
[----:B------:R-:W-:Y:S01]  /*1330*/  IADD3 R2, PT, PT, -R21, RZ, RZ ;  /* 0x000000ff15027210 */ /* 0x000fe20007ffe1ff */
[----:B------:R-:W-:Y:S02]  /*1340*/  @!P1 IMAD R5, R6, R9, R21 ;  /* 0x0000000906059224 */ /* 0x000fe400078e0215 */
[----:B------:R-:W-:Y:S02]  /*1350*/  @!P1 IMAD.MOV.U32 R21, RZ, RZ, R3 ;  /* 0x000000ffff159224 */ /* 0x000fe400078e0003 */
[----:B------:R-:W-:Y:S02]  /*1360*/  IMAD R2, R14, R2, R11 ;  /* 0x000000020e027224 */ /* 0x000fe400078e020b */
[----:B------:R-:W-:-:S02]  /*1370*/  IMAD R20, R5, R4, R7 ;  /* 0x0000000405147224 */ /* 0x000fc400078e0207 */
[----:B------:R-:W-:Y:S02]  /*1380*/  IMAD R21, R21, R14, R2 ;  /* 0x0000000e15157224 */ /* 0x000fe400078e0202 */
.L_x_18:
[----:B------:R-:W-:Y:S05]  /*1390*/  BRA.U UP3, `(.L_x_19) ;  /* 0x0000000103407547 */ /* 0x000fea000b800000 */
[----:B------:R-:W1:Y:S08]  /*13a0*/  LDC.64 R4, c[0x0][0xb10] ;  /* 0x0002c400ff047b82 */ /* 0x000e700000000a00 */
[----:B------:R-:W2:Y:S08]  /*13b0*/  LDC.64 R2, c[0x0][0xb18] ;  /* 0x0002c600ff027b82 */ /* 0x000eb00000000a00 */
[----:B------:R-:W3:Y:S08]  /*13c0*/  LDC R6, c[0x0][0xb20] ;  /* 0x0002c800ff067b82 */ /* 0x000ef00000000800 */
[----:B------:R-:W4:Y:S01]  /*13d0*/  LDC R12, c[0x0][0xb0c] ;  /* 0x0002c300ff0c7b82 */ /* 0x000f220000000800 */
[----:B-1----:R-:W-:-:S05]  /*13e0*/  IMAD.HI.U32 R4, R21, R4, RZ ;  /* 0x0000000415047227 */ /* 0x002fca00078e00ff */
[----:B------:R-:W-:Y:S01]  /*13f0*/  SHF.R.U32.HI R4, RZ, R5, R4 ;  /* 0x00000005ff047219 */ /* 0x000fe20000011604 */
[----:B--2---:R-:W-:Y:S01]  /*1400*/  IMAD.HI.U32 R3, R20, R3, RZ ;  /* 0x0000000314037227 */ /* 0x004fe200078e00ff */
[----:B------:R-:W-:-:S04]  /*1410*/  ISETP.NE.AND P0, PT, R2, 0x1, PT ;  /* 0x000000010200780c */ /* 0x000fc80003f05270 */
[----:B---3--:R-:W-:-:S04]  /*1420*/  SHF.R.U32.HI R3, RZ, R6, R3 ;  /* 0x00000006ff037219 */ /* 0x008fc80000011603 */
[----:B------:R-:W-:Y:S02]  /*1430*/  SEL R3, R20, R3, !P0 ;  /* 0x0000000314037207 */ /* 0x000fe40004000000 */
[----:B----4-:R-:W-:-:S04]  /*1440*/  ISETP.NE.AND P1, PT, R12, 0x1, PT ;  /* 0x000000010c00780c */ /* 0x010fc80003f25270 */
[----:B------:R-:W-:-:S05]  /*1450*/  SEL R6, R21, R4, !P1 ;  /* 0x0000000415067207 */ /* 0x000fca0004800000 */
[----:B------:R-:W-:Y:S02]  /*1460*/  IMAD.IADD R4, R3, 0x1, -R6 ;  /* 0x0000000103047824 */ /* 0x000fe400078e0a06 */
[----:B------:R-:W-:Y:S02]  /*1470*/  IMAD.IADD R3, R6, 0x1, -R3 ;  /* 0x0000000106037824 */ /* 0x000fe400078e0a03 */
[----:B------:R-:W-:Y:S02]  /*1480*/  IMAD R21, R4, R12, R21 ;  /* 0x0000000c04157224 */ /* 0x000fe400078e0215 */
[----:B------:R-:W-:Y:S02]  /*1490*/  IMAD R20, R3, R2, R20 ;  /* 0x0000000203147224 */ /* 0x000fe400078e0214 */
.L_x_19:
[----:B------:R-:W-:Y:S05]  /*14a0*/  BRA.U !UP1, `(.L_x_20) ;  /* 0x00000001090c7547 */ /* 0x000fea000b800000 */
[----:B------:R-:W-:Y:S01]  /*14b0*/  UCGABAR_WAIT ;  /* 0x0000000000007dc7 */ /* 0x000fe20008000000 */
[----:B------:R-:W-:Y:S01]  /*14c0*/  CCTL.IVALL ;  /* 0x00000000ff00798f */ /* 0x000fe20002000000 */
[----:B------:R-:W-:Y:S05]  /*14d0*/  BRA `(.L_x_21) ;  /* 0x0000000000047947 */ /* 0x000fea0003800000 */
.L_x_20:
[----:B------:R-:W-:Y:S06]  /*14e0*/  BAR.SYNC.DEFER_BLOCKING 0x0 ;  /* 0x0000000000007b1d */ /* 0x000fec0000010000 */
.L_x_21:
[----:B------:R-:W-:Y:S05]  /*14f0*/  BRA.U UP2, `(.L_x_22) ;  /* 0x0000001102b47547 */ /* 0x000fea000b800000 */
[----:B------:R-:W1:Y:S01]  /*1500*/  LDCU UR4, c[0x0][0x38c] ;  /* 0x00007180ff0477ac */ /* 0x000e620008000800 */
[----:B------:R-:W2:Y:S01]  /*1510*/  LDC R9, c[0x0][0x370] ;  /* 0x0000dc00ff097b82 */ /* 0x000ea20000000800 */
[----:B------:R-:W-:Y:S01]  /*1520*/  IMAD.SHL.U32 R16, R11, 0x80, RZ ;  /* 0x000000800b107824 */ /* 0x000fe200078e00ff */
[----:B------:R-:W-:Y:S01]  /*1530*/  PLOP3.LUT P1, PT, PT, PT, UP5, 0x80, 0x8 ;  /* 0x000000000008781c */ /* 0x000fe20003f2f058 */
[----:B------:R-:W-:Y:S01]  /*1540*/  UISETP.NE.AND UP1, UPT, UR10, URZ, UPT ;  /* 0x000000ff0a00728c */ /* 0x000fe2000bf25270 */
[----:B------:R-:W-:Y:S01]  /*1550*/  ISETP.NE.AND P4, PT, R10, RZ, P5 ;  /* 0x000000ff0a00720c */ /* 0x000fe20002f85270 */
[----:B------:R-:W-:Y:S01]  /*1560*/  IMAD.MOV.U32 R15, RZ, RZ, 0x1 ;  /* 0x00000001ff0f7424 */ /* 0x000fe200078e00ff */
[----:B------:R-:W-:Y:S01]  /*1570*/  PLOP3.LUT P1, PT, P1, PT, PT, 0x8, 0x80 ;  /* 0x000000000080781c */ /* 0x000fe20000f2e170 */
[----:B------:R-:W-:Y:S01]  /*1580*/  IMAD.MOV.U32 R14, RZ, RZ, RZ ;  /* 0x000000ffff0e7224 */ /* 0x000fe200078e00ff */
[----:B------:R-:W3:Y:S01]  /*1590*/  LDC R0, c[0x0][0x374] ;  /* 0x0000dd00ff007b82 */ /* 0x000ee20000000800 */
[----:B------:R-:W-:Y:S01]  /*15a0*/  CS2R R12, SRZ ;  /* 0x00000000000c7805 */ /* 0x000fe2000001ff00 */
[----:B------:R-:W-:Y:S01]  /*15b0*/  IMAD.MOV.U32 R10, RZ, RZ, 0x1 ;  /* 0x00000001ff0a7424 */ /* 0x000fe200078e00ff */
[----:B------:R-:W-:Y:S01]  /*15c0*/  LOP3.LUT R16, R16, 0x80, RZ, 0xc0, !PT ;  /* 0x0000008010107812 */ /* 0x000fe200078ec0ff */
[----:B------:R-:W4:Y:S01]  /*15d0*/  LDCU.64 UR14, c[0x0][0x348] ;  /* 0x00006900ff0e77ac */ /* 0x000f220008000a00 */
[----:B------:R-:W-:-:S02]  /*15e0*/  USEL UR22, UR6, 0x2, UP1 ;  /* 0x0000000206167887 */ /* 0x000fc40008800000 */
[----:B-1----:R-:W-:Y:S01]  /*15f0*/  UIADD3 UR5, UPT, UPT, UR4, 0x3f, URZ ;  /* 0x0000003f04057890 */ /* 0x002fe2000fffe0ff */
[----:B------:R-:W-:-:S03]  /*1600*/  UMOV UR23, URZ ;  /* 0x000000ff00177c82 */ /* 0x000fc60008000000 */
[----:B------:R-:W-:-:S04]  /*1610*/  USHF.R.S32.HI UR7, URZ, 0x1f, UR5 ;  /* 0x0000001fff077899 */ /* 0x000fc80008011405 */
[----:B------:R-:W-:Y:S02]  /*1620*/  ULEA.HI UR7, UR7, UR5, URZ, 0x6 ;  /* 0x0000000507077291 */ /* 0x000fe4000f8f30ff */
[----:B------:R-:W-:Y:S02]  /*1630*/  UIADD3 UR5, UPT, UPT, UR4, -0x1, URZ ;  /* 0xffffffff04057890 */ /* 0x000fe4000fffe0ff */
[----:B------:R-:W-:Y:S02]  /*1640*/  USHF.R.S32.HI UR7, URZ, 0x6, UR7 ;  /* 0x00000006ff077899 */ /* 0x000fe40008011407 */
[----:B------:R-:W-:Y:S02]  /*1650*/  UISETP.GE.U32.AND UP2, UPT, UR5, -0x7f, UPT ;  /* 0xffffff810500788c */ /* 0x000fe4000bf46070 */
[----:B------:R-:W-:Y:S02]  /*1660*/  UISETP.LT.U32.AND UP0, UPT, UR7, 0x2, UPT ;  /* 0x000000020700788c */ /* 0x000fe4000bf01070 */
[----:B------:R-:W-:-:S02]  /*1670*/  UIADD3 UR4, UPT, UPT, UR4, 0x7e, URZ ;  /* 0x0000007e04047890 */ /* 0x000fc4000fffe0ff */
[----:B------:R-:W-:-:S04]  /*1680*/  USEL UR5, UR7, 0x2, UP0 ;  /* 0x0000000207057887 */ /* 0x000fc80008000000 */
[----:B------:R-:W-:Y:S02]  /*1690*/  UIADD3 UR21, UPT, UPT, UR5, -0x1, URZ ;  /* 0xffffffff05157890 */ /* 0x000fe4000fffe0ff */
[----:B------:R-:W-:Y:S02]  /*16a0*/  @UP2 UIADD3 UR21, UPT, UPT, UR5, URZ, URZ ;  /* 0x000000ff05152290 */ /* 0x000fe4000fffe0ff */
[----:B------:R-:W-:Y:S02]  /*16b0*/  UIADD3 UR29, UPT, UPT, UR7, -UR5, URZ ;  /* 0x80000005071d7290 */ /* 0x000fe4000fffe0ff */
[----:B------:R-:W-:Y:S02]  /*16c0*/  UIADD3 UR13, UPT, UPT, UR21, 0x1, URZ ;  /* 0x00000001150d7890 */ /* 0x000fe4000fffe0ff */
[----:B--2-4-:R-:W-:-:S12]  /*16d0*/  UIADD3 UR21, UPT, UPT, -UR21, URZ, URZ ;  /* 0x000000ff15157290 */ /* 0x014fd8000fffe1ff */
.L_x_42:
[----:B------:R-:W-:Y:S01]  /*16e0*/  UISETP.NE.AND UP0, UPT, UR37, URZ, UPT ;  /* 0x000000ff2500728c */ /* 0x000fe2000bf05270 */
[----:B------:R-:W1:Y:S08]  /*16f0*/  S2UR UR37, SR_CgaCtaId ;  /* 0x00000000002579c3 */ /* 0x000e700000008800 */
[----:B------:R-:W-:Y:S05]  /*1700*/  BRA.U UP0, `(.L_x_23) ;  /* 0x0000000100347547 */ /* 0x000fea000b800000 */
[----:B------:R-:W2:Y:S01]  /*1710*/  S2R R2, SR_CgaCtaId ;  /* 0x0000000000027919 */ /* 0x000ea20000008800 */
[----:B------:R-:W-:-:S04]  /*1720*/  MOV R3, 0x400 ;  /* 0x0000040000037802 */ /* 0x000fc80000000f00 */
[----:B--2---:R-:W-:Y:S02]  /*1730*/  LEA R3, R2, R3, 0x18 ;  /* 0x0000000302037211 */ /* 0x004fe400078ec0ff */
[----:B------:R-:W-:-:S03]  /*1740*/  SHF.L.U32 R2, R10, 0x1f, RZ ;  /* 0x0000001f0a027819 */ /* 0x000fc600000006ff */
[----:B------:R-:W-:-:S04]  /*1750*/  IMAD R3, R12, 0x8, R3 ;  /* 0x000000080c037824 */ /* 0x000fc800078e0203 */
[----:B------:R-:W2:Y:S02]  /*1760*/  SYNCS.PHASECHK.TRANS64.TRYWAIT P0, [R3+URZ+0xc0], R2 ;  /* 0x0000c002030075a7 */ /* 0x000ea400080011ff */
[----:B--2---:R-:W-:Y:S05]  /*1770*/  @!P0 BRA `(.L_x_24) ;  /* 0x000000a400608947 */ /* 0x004fea0003800000 */
.L_x_181:
[----:B------:R-:W-:Y:S01]  /*1780*/  VIADD R12, R12, 0x1 ;  /* 0x000000010c0c7836 */ /* 0x000fe20000000000 */
[----:B------:R2:W-:Y:S04]  /*1790*/  SYNCS.ARRIVE.TRANS64.A1T0 RZ, [R3+URZ+0xb0], RZ ;  /* 0x0000b0ff03ff79a7 */ /* 0x0005e800081000ff */
[----:B------:R-:W-:-:S04]  /*17a0*/  ISETP.NE.AND P0, PT, R12, 0x2, PT ;  /* 0x000000020c00780c */ /* 0x000fc80003f05270 */
[----:B------:R-:W-:Y:S02]  /*17b0*/  SEL R12, R12, RZ, P0 ;  /* 0x000000ff0c0c7207 */ /* 0x000fe40000000000 */
[----:B--2---:R-:W-:-:S04]  /*17c0*/  SEL R3, RZ, 0x1, P0 ;  /* 0x00000001ff037807 */ /* 0x004fc80000000000 */
[----:B------:R-:W-:-:S07]  /*17d0*/  LOP3.LUT R10, R10, R3, RZ, 0x3c, !PT ;  /* 0x000000030a0a7212 */ /* 0x000fce00078e3cff */
.L_x_23:
[----:B------:R-:W-:Y:S01]  /*17e0*/  UMOV UR6, 0x400 ;  /* 0x0000040000067882 */ /* 0x000fe20000000000 */
[----:B------:R-:W-:Y:S01]  /*17f0*/  LEA.HI R3, R21, R21, RZ, 0x1 ;  /* 0x0000001515037211 */ /* 0x000fe200078f08ff */
[----:B-1----:R-:W-:Y:S01]  /*1800*/  ULEA UR6, UR37, UR6, 0x18 ;  /* 0x0000000625067291 */ /* 0x002fe2000f8ec0ff */
[----:B------:R-:W-:Y:S01]  /*1810*/  SHF.L.U32 R2, R15, 0x1f, RZ ;  /* 0x0000001f0f027819 */ /* 0x000fe200000006ff */
[----:B------:R-:W-:Y:S01]  /*1820*/  UISETP.GE.U32.AND UP0, UPT, UR4, 0x7f, UPT ;  /* 0x0000007f0400788c */ /* 0x000fe2000bf06070 */
[C---:B------:R-:W-:Y:S01]  /*1830*/  R2UR UR9, R16.reuse ;  /* 0x00000000100972ca */ /* 0x040fe200000e0000 */
[----:B------:R-:W-:Y:S01]  /*1840*/  ULEA UR8, UR23, UR6, 0x3 ;  /* 0x0000000617087291 */ /* 0x000fe2000f8e18ff */
[----:B------:R-:W-:Y:S01]  /*1850*/  IMAD.SHL.U32 R3, R3, 0x80, RZ ;  /* 0x0000008003037824 */ /* 0x000fe200078e00ff */
[----:B------:R-:W-:Y:S01]  /*1860*/  R2UR UR19, R16 ;  /* 0x00000000101372ca */ /* 0x000fe200000e0000 */
[----:B------:R-:W-:-:S03]  /*1870*/  UMOV UR30, URZ ;  /* 0x000000ff001e7c82 */ /* 0x000fc60008000000 */
[----:B------:R-:W-:-:S03]  /*1880*/  R2UR UR35, R3 ;  /* 0x00000000032372ca */ /* 0x000fc600000e0000 */
[----:B------:R1:W2:Y:S01]  /*1890*/  SYNCS.PHASECHK.TRANS64.TRYWAIT P0, [UR8+0x10], R2 ;  /* 0x00001002ff0075a7 */ /* 0x0002a20008001108 */
[----:B------:R-:W-:-:S09]  /*18a0*/  R2UR UR8, R20 ;  /* 0x00000000140872ca */ /* 0x000fd200000e0000 */
[----:B------:R-:W-:-:S04]  /*18b0*/  ULOP3.LUT UR35, UR9, 0xffffff00, UR35, 0xf8, !UPT ;  /* 0xffffff0009237892 */ /* 0x000fc8000f8ef823 */
[----:B------:R-:W-:Y:S01]  /*18c0*/  ULEA UR19, UR8, UR19, 0x8 ;  /* 0x0000001308137291 */ /* 0x000fe2000f8e40ff */
[----:B------:R-:W-:Y:S11]  /*18d0*/  BRA.U !UP0, `(.L_x_25) ;  /* 0x0000000108ec7547 */ /* 0x000ff6000b800000 */
[----:B------:R-:W-:Y:S01]  /*18e0*/  UMOV UR31, UR21 ;  /* 0x00000015001f7c82 */ /* 0x000fe20008000000 */
[----:B------:R-:W-:Y:S01]  /*18f0*/  UMOV UR44, UR23 ;  /* 0x00000017002c7c82 */ /* 0x000fe20008000000 */
[----:B------:R-:W-:-:S05]  /*1900*/  UMOV UR26, 0x20 ;  /* 0x00000020001a7882 */ /* 0x000fca0000000000 */
.L_x_31:
[----:B------:R-:W-:Y:S01]  /*1910*/  ULEA UR33, UR44, UR6, 0x3 ;  /* 0x000000062c217291 */ /* 0x000fe2000f8e18ff */
[----:B------:R-:W-:Y:S01]  /*1920*/  @P5 MOV R3, 0x20000 ;  /* 0x0002000000035802 */ /* 0x000fe20000000f00 */
[----:B-12---:R-:W-:Y:S10]  /*1930*/  @P0 BRA `(.L_x_26) ;  /* 0x00000000000c0947 */ /* 0x006ff40003800000 */
[----:B------:R-:W-:-:S04]  /*1940*/  SHF.L.U32 R5, R15, 0x1f, RZ ;  /* 0x0000001f0f057819 */ /* 0x000fc800000006ff */
[----:B------:R-:W2:Y:S02]  /*1950*/  SYNCS.PHASECHK.TRANS64.TRYWAIT P0, [UR33+0x10], R5 ;  /* 0x00001005ff0075a7 */ /* 0x000ea40008001121 */
[----:B--2---:R-:W-:Y:S05]  /*1960*/  @!P0 BRA `(.L_x_27) ;  /* 0x000000a000f88947 */ /* 0x004fea0003800000 */
.L_x_26:
[----:B------:R2:W-:Y:S01]  /*1970*/  @P5 SYNCS.ARRIVE.TRANS64 RZ, [UR33], R3 ;  /* 0x00000003ffff59a7 */ /* 0x0005e20008000021 */
[----:B------:R-:W-:Y:S02]  /*1980*/  ULOP3.LUT UR8, UR22, 0x2, URZ, 0xfc, !UPT ;  /* 0x0000000216087892 */ /* 0x000fe4000f8efcff */
[----:B------:R-:W-:Y:S02]  /*1990*/  UIADD3 UR31, UPT, UPT, UR31, 0x1, URZ ;  /* 0x000000011f1f7890 */ /* 0x000fe4000fffe0ff */
[----:B------:R-:W-:Y:S02]  /*19a0*/  UISETP.NE.AND UP0, UPT, UR8, 0x2, UPT ;  /* 0x000000020800788c */ /* 0x000fe4000bf05270 */
[----:B------:R-:W-:-:S07]  /*19b0*/  UISETP.NE.AND UP2, UPT, UR31, 0x1, UPT ;  /* 0x000000011f00788c */ /* 0x000fce000bf45270 */
[----:B------:R-:W-:Y:S05]  /*19c0*/  BRA.U UP0, `(.L_x_28) ;  /* 0x0000000100047547 */ /* 0x000fea000b800000 */
[----:B------:R-:W-:Y:S05]  /*19d0*/  BPT.TRAP 0x1 ;  /* 0x000000040000795c */ /* 0x000fea0000300000 */
.L_x_28:
[----:B------:R-:W-:Y:S04]  /*19e0*/  BSSY.RECONVERGENT B0, `(.L_x_29) ;  /* 0x0000003000007945 */ /* 0x000fe80003800200 */
[----:B------:R-:W-:Y:S05]  /*19f0*/  @!P4 BRA `(.L_x_30) ;  /* 0x000000000004c947 */ /* 0x000fea0003800000 */
[----:B------:R-:W-:Y:S05]  /*1a00*/  BPT.TRAP 0x1 ;  /* 0x000000040000795c */ /* 0x000fea0000300000 */
.L_x_30:
[----:B------:R-:W-:Y:S05]  /*1a10*/  BSYNC.RECONVERGENT B0 ;  /* 0x0000000000007941 */ /* 0x000fea0003800200 */
.L_x_29:
[----:B------:R-:W-:Y:S02]  /*1a20*/  UIADD3 UR23, UPT, UPT, UR44, 0x1, URZ ;  /* 0x000000012c177890 */ /* 0x000fe4000fffe0ff */
[----:B------:R-:W-:Y:S02]  /*1a30*/  UIADD3 UR42, UP1, UPT, UR14, 0x80, URZ ;  /* 0x000000800e2a7890 */ /* 0x000fe4000ff3e0ff */
[----:B------:R-:W-:Y:S02]  /*1a40*/  UISETP.NE.AND UP0, UPT, UR23, 0x2, UPT ;  /* 0x000000021700788c */ /* 0x000fe4000bf05270 */
[----:B------:R-:W-:Y:S02]  /*1a50*/  UIADD3 UR34, UPT, UPT, UR26, -0x20, URZ ;  /* 0xffffffe01a227890 */ /* 0x000fe4000fffe0ff */
[----:B------:R-:W-:Y:S02]  /*1a60*/  USEL UR9, URZ, 0x1, UP0 ;  /* 0x00000001ff097887 */ /* 0x000fe40008000000 */
[----:B------:R-:W-:-:S02]  /*1a70*/  USEL UR23, UR23, URZ, UP0 ;  /* 0x000000ff17177287 */ /* 0x000fc40008000000 */
[----:B------:R-:W-:Y:S02]  /*1a80*/  UIADD3 UR40, UP0, UPT, UR14, 0x180, URZ ;  /* 0x000001800e287890 */ /* 0x000fe4000ff1e0ff */
[----:B------:R-:W-:Y:S01]  /*1a90*/  ULEA UR8, UR23, UR6, 0x3 ;  /* 0x0000000617087291 */ /* 0x000fe2000f8e18ff */
[----:B------:R-:W-:Y:S01]  /*1aa0*/  LOP3.LUT R15, R15, UR9, RZ, 0x3c, !PT ;  /* 0x000000090f0f7c12 */ /* 0x000fe2000f8e3cff */
[----:B------:R-:W-:Y:S02]  /*1ab0*/  ULOP3.LUT UR33, UR33, 0xfefffff8, URZ, 0xc0, !UPT ;  /* 0xfefffff821217892 */ /* 0x000fe4000f8ec0ff */
[----:B------:R-:W-:Y:S01]  /*1ac0*/  UIADD3.X UR43, UPT, UPT, URZ, UR15, URZ, UP1, !UPT ;  /* 0x0000000fff2b7290 */ /* 0x000fe20008ffe4ff */
[----:B-1----:R-:W-:Y:S01]  /*1ad0*/  SHF.L.U32 R2, R15, 0x1f, RZ ;  /* 0x0000001f0f027819 */ /* 0x002fe200000006ff */
[----:B------:R-:W-:Y:S01]  /*1ae0*/  UIADD3.X UR41, UPT, UPT, URZ, UR15, URZ, UP0, !UPT ;  /* 0x0000000fff297290 */ /* 0x000fe200087fe4ff */
[----:B------:R-:W-:Y:S02]  /*1af0*/  UMOV UR38, 0x0 ;  /* 0x0000000000267882 */ /* 0x000fe40000000000 */
[----:B------:R4:W1:Y:S01]  /*1b00*/  SYNCS.PHASECHK.TRANS64.TRYWAIT P0, [UR8+0x10], R2 ;  /* 0x00001002ff0075a7 */ /* 0x0008620008001108 */
[----:B------:R-:W-:Y:S01]  /*1b10*/  ULEA UR8, UR44, UR6, 0xf ;  /* 0x000000062c087291 */ /* 0x000fe2000f8e78ff */
[----:B------:R-:W-:Y:S01]  /*1b20*/  UMOV UR39, 0x10000000 ;  /* 0x1000000000277882 */ /* 0x000fe20000000000 */
[----:B------:R-:W-:-:S02]  /*1b30*/  UMOV UR27, UR35 ;  /* 0x00000023001b7c82 */ /* 0x000fc40008000000 */
[----:B------:R-:W-:Y:S02]  /*1b40*/  UIADD3 UR32, UPT, UPT, UR8, 0x10800, URZ ;  /* 0x0001080008207890 */ /* 0x000fe4000fffe0ff */
[----:B------:R-:W-:Y:S02]  /*1b50*/  UIADD3 UR24, UPT, UPT, UR8, 0x14800, URZ ;  /* 0x0001480008187890 */ /* 0x000fe4000fffe0ff */
[----:B------:R-:W-:Y:S02]  /*1b60*/  UIADD3 UR16, UPT, UPT, UR8, 0x20800, URZ ;  /* 0x0002080008107890 */ /* 0x000fe4000fffe0ff */
[----:B------:R-:W-:Y:S01]  /*1b70*/  UIADD3 UR8, UPT, UPT, UR8, 0x24800, URZ ;  /* 0x0002480008087890 */ /* 0x000fe2000fffe0ff */
[----:B------:R-:W-:Y:S01]  /*1b80*/  UMOV UR28, UR36 ;  /* 0x00000024001c7c82 */ /* 0x000fe20008000000 */
[----:B------:R-:W-:Y:S01]  /*1b90*/  UMOV UR25, UR33 ;  /* 0x0000002100197c82 */ /* 0x000fe20008000000 */
[----:B------:R-:W-:Y:S01]  /*1ba0*/  UMOV UR20, UR36 ;  /* 0x0000002400147c82 */ /* 0x000fe20008000000 */
[----:B------:R-:W-:Y:S01]  /*1bb0*/  UMOV UR17, UR33 ;  /* 0x0000002100117c82 */ /* 0x000fe20008000000 */
[----:B------:R-:W-:Y:S01]  /*1bc0*/  UMOV UR18, UR34 ;  /* 0x0000002200127c82 */ /* 0x000fe20008000000 */
[----:B------:R-:W-:Y:S01]  /*1bd0*/  UTMALDG.3D.2CTA [UR32], [UR42], desc[UR38] ;  /* 0x000026202a0075b4 */ /* 0x000fe20008211000 */
[----:B------:R-:W-:Y:S01]  /*1be0*/  UMOV UR10, UR26 ;  /* 0x0000001a000a7c82 */ /* 0x000fe20008000000 */
[----:B------:R-:W-:Y:S01]  /*1bf0*/  UMOV UR11, UR19 ;  /* 0x00000013000b7c82 */ /* 0x000fe20008000000 */
[----:B------:R-:W-:Y:S01]  /*1c00*/  UMOV UR12, UR36 ;  /* 0x00000024000c7c82 */ /* 0x000fe20008000000 */
[----:B------:R-:W-:Y:S01]  /*1c10*/  UMOV UR9, UR33 ;  /* 0x0000002100097c82 */ /* 0x000fe20008000000 */
[----:B------:R-:W-:Y:S01]  /*1c20*/  UMOV UR30, UR13 ;  /* 0x0000000d001e7c82 */ /* 0x000fe20008000000 */
[----:B------:R-:W-:Y:S01]  /*1c30*/  UMOV UR44, UR23 ;  /* 0x00000017002c7c82 */ /* 0x000fe20008000000 */
[----:B------:R2:W-:Y:S01]  /*1c40*/  UTMALDG.3D.2CTA [UR24], [UR42], desc[UR38] ;  /* 0x000026182a0075b4 */ /* 0x0005e20008211000 */
[----:B------:R4:W-:Y:S01]  /*1c50*/  UTMALDG.3D.2CTA [UR16], [UR40], desc[UR38] ;  /* 0x00002610280075b4 */ /* 0x0009e20008211000 */
[----:B------:R4:W-:Y:S01]  /*1c60*/  UTMALDG.3D.2CTA [UR8], [UR40], desc[UR38] ;  /* 0x00002608280075b4 */ /* 0x0009e20008211000 */
[----:B--2---:R-:W-:Y:S01]  /*1c70*/  UIADD3 UR26, UPT, UPT, UR26, 0x40, URZ ;  /* 0x000000401a1a7890 */ /* 0x004fe2000fffe0ff */
[----:B----4-:R-:W-:Y:S11]  /*1c80*/  BRA.U UP2, `(.L_x_31) ;  /* 0xfffffffd02207547 */ /* 0x010ff6000b83ffff */
.L_x_25:
[----:B------:R-:W-:Y:S01]  /*1c90*/  ULEA UR8, UR23, UR6, 0x3 ;  /* 0x0000000617087291 */ /* 0x000fe2000f8e18ff */
[----:B-1----:R-:W-:Y:S01]  /*1ca0*/  SHF.L.U32 R2, R15, 0x1f, RZ ;  /* 0x0000001f0f027819 */ /* 0x002fe200000006ff */
[----:B------:R-:W-:Y:S01]  /*1cb0*/  @!P1 SYNCS.ARRIVE.TRANS64.A1T0 RZ, [UR6+0x68], RZ ;  /* 0x000068ffffff99a7 */ /* 0x000fe20008100006 */
[----:B------:R-:W-:-:S06]  /*1cc0*/  UISETP.GT.AND UP0, UPT, UR7, UR5, UPT ;  /* 0x000000050700728c */ /* 0x000fcc000bf04270 */
[----:B--2---:R1:W2:Y:S03]  /*1cd0*/  SYNCS.PHASECHK.TRANS64.TRYWAIT P0, [UR8+0x10], R2 ;  /* 0x00001002ff0075a7 */ /* 0x0042a60008001108 */
[----:B------:R-:W-:Y:S05]  /*1ce0*/  BRA.U !UP0, `(.L_x_32) ;  /* 0x0000000108e47547 */ /* 0x000fea000b800000 */
[----:B------:R-:W-:Y:S01]  /*1cf0*/  UIADD3 UR31, UPT, UPT, UR29, UR30, URZ ;  /* 0x0000001e1d1f7290 */ /* 0x000fe2000fffe0ff */
[----:B------:R-:W-:-:S11]  /*1d00*/  UMOV UR44, UR23 ;  /* 0x00000017002c7c82 */ /* 0x000fd60008000000 */
.L_x_38:
[----:B------:R-:W-:Y:S01]  /*1d10*/  ULEA UR33, UR44, UR6, 0x3 ;  /* 0x000000062c217291 */ /* 0x000fe2000f8e18ff */
[----:B--2---:R-:W-:Y:S01]  /*1d20*/  @P5 MOV R3, 0x20000 ;  /* 0x0002000000035802 */ /* 0x004fe20000000f00 */
[----:B-12---:R-:W-:Y:S10]  /*1d30*/  @P0 BRA `(.L_x_33) ;  /* 0x00000000000c0947 */ /* 0x006ff40003800000 */
[----:B------:R-:W-:-:S04]  /*1d40*/  SHF.L.U32 R5, R15, 0x1f, RZ ;  /* 0x0000001f0f057819 */ /* 0x000fc800000006ff */
[----:B------:R-:W2:Y:S02]  /*1d50*/  SYNCS.PHASECHK.TRANS64.TRYWAIT P0, [UR33+0x10], R5 ;  /* 0x00001005ff0075a7 */ /* 0x000ea40008001121 */
[----:B--2---:R-:W-:Y:S05]  /*1d60*/  @!P0 BRA `(.L_x_34) ;  /* 0x000000a000108947 */ /* 0x004fea0003800000 */
.L_x_33:
[----:B------:R2:W-:Y:S01]  /*1d70*/  @P5 SYNCS.ARRIVE.TRANS64 RZ, [UR33], R3 ;  /* 0x00000003ffff59a7 */ /* 0x0005e20008000021 */
[----:B------:R-:W-:-:S04]  /*1d80*/  ULOP3.LUT UR8, UR22, 0x2, URZ, 0xfc, !UPT ;  /* 0x0000000216087892 */ /* 0x000fc8000f8efcff */
[----:B------:R-:W-:-:S09]  /*1d90*/  UISETP.NE.AND UP0, UPT, UR8, 0x2, UPT ;  /* 0x000000020800788c */ /* 0x000fd2000bf05270 */
[----:B------:R-:W-:Y:S05]  /*1da0*/  BRA.U UP0, `(.L_x_35) ;  /* 0x0000000100047547 */ /* 0x000fea000b800000 */
[----:B------:R-:W-:Y:S05]  /*1db0*/  BPT.TRAP 0x1 ;  /* 0x000000040000795c */ /* 0x000fea0000300000 */
.L_x_35:
[----:B------:R-:W-:Y:S04]  /*1dc0*/  BSSY.RECONVERGENT B0, `(.L_x_36) ;  /* 0x0000003000007945 */ /* 0x000fe80003800200 */
[----:B------:R-:W-:Y:S05]  /*1dd0*/  @!P4 BRA `(.L_x_37) ;  /* 0x000000000004c947 */ /* 0x000fea0003800000 */
[----:B------:R-:W-:Y:S05]  /*1de0*/  BPT.TRAP 0x1 ;  /* 0x000000040000795c */ /* 0x000fea0000300000 */
.L_x_37:
[----:B------:R-:W-:Y:S05]  /*1df0*/  BSYNC.RECONVERGENT B0 ;  /* 0x0000000000007941 */ /* 0x000fea0003800200 */
.L_x_36:
[----:B------:R-:W-:Y:S02]  /*1e00*/  UIADD3 UR23, UPT, UPT, UR44, 0x1, URZ ;  /* 0x000000012c177890 */ /* 0x000fe4000fffe0ff */
[----:B------:R-:W-:Y:S02]  /*1e10*/  UIADD3 UR42, UP1, UPT, UR14, 0x80, URZ ;  /* 0x000000800e2a7890 */ /* 0x000fe4000ff3e0ff */
[----:B------:R-:W-:Y:S02]  /*1e20*/  UISETP.NE.AND UP0, UPT, UR23, 0x2, UPT ;  /* 0x000000021700788c */ /* 0x000fe4000bf05270 */
[----:B------:R-:W-:Y:S02]  /*1e30*/  USHF.L.U32 UR34, UR30, 0x6, URZ ;  /* 0x000000061e227899 */ /* 0x000fe400080006ff */
        /* <DEDUP_REMOVED lines=8> */
[----:B------:R-:W-:Y:S02]  /*1ec0*/  UIADD3 UR26, UPT, UPT, UR34, 0x20, URZ ;  /* 0x00000020221a7890 */ /* 0x000fe4000fffe0ff */
[----:B------:R-:W-:Y:S01]  /*1ed0*/  UIADD3.X UR41, UPT, UPT, URZ, UR15, URZ, UP0, !UPT ;  /* 0x0000000fff297290 */ /* 0x000fe200087fe4ff */
[----:B------:R4:W1:Y:S01]  /*1ee0*/  SYNCS.PHASECHK.TRANS64.TRYWAIT P0, [UR8+0x10], R2 ;  /* 0x00001002ff0075a7 */ /* 0x0008620008001108 */
[----:B------:R-:W-:Y:S01]  /*1ef0*/  ULEA UR8, UR44, UR6, 0xf ;  /* 0x000000062c087291 */ /* 0x000fe2000f8e78ff */
[----:B------:R-:W-:Y:S01]  /*1f00*/  UMOV UR38, 0x0 ;  /* 0x0000000000267882 */ /* 0x000fe20000000000 */
[----:B------:R-:W-:-:S02]  /*1f10*/  UMOV UR39, 0x10000000 ;  /* 0x1000000000277882 */ /* 0x000fc40000000000 */
        /* <DEDUP_REMOVED lines=9> */
[----:B------:R-:W-:Y:S01]  /*1fb0*/  UMOV UR18, UR34 ;  /* 0x0000002200127c82 */ /* 0x000fe20008000000 */
[----:B------:R4:W-:Y:S01]  /*1fc0*/  UTMALDG.3D.2CTA [UR32], [UR42], desc[UR38] ;  /* 0x000026202a0075b4 */ /* 0x0009e20008211000 */
[----:B------:R-:W-:Y:S01]  /*1fd0*/  UMOV UR11, UR19 ;  /* 0x00000013000b7c82 */ /* 0x000fe20008000000 */
[----:B------:R-:W-:Y:S01]  /*1fe0*/  UMOV UR12, UR36 ;  /* 0x00000024000c7c82 */ /* 0x000fe20008000000 */
[----:B------:R-:W-:Y:S01]  /*1ff0*/  UMOV UR9, UR33 ;  /* 0x0000002100097c82 */ /* 0x000fe20008000000 */
[----:B------:R-:W-:Y:S01]  /*2000*/  UMOV UR10, UR26 ;  /* 0x0000001a000a7c82 */ /* 0x000fe20008000000 */
[----:B------:R-:W-:Y:S01]  /*2010*/  UIADD3 UR30, UPT, UPT, UR30, 0x1, URZ ;  /* 0x000000011e1e7890 */ /* 0x000fe2000fffe0ff */
[----:B------:R-:W-:Y:S01]  /*2020*/  UMOV UR44, UR23 ;  /* 0x00000017002c7c82 */ /* 0x000fe20008000000 */
[----:B------:R4:W-:Y:S02]  /*2030*/  UTMALDG.3D.2CTA [UR24], [UR42], desc[UR38] ;  /* 0x000026182a0075b4 */ /* 0x0009e40008211000 */
[----:B------:R-:W-:Y:S01]  /*2040*/  UISETP.NE.AND UP0, UPT, UR30, UR31, UPT ;  /* 0x0000001f1e00728c */ /* 0x000fe2000bf05270 */
[----:B------:R4:W-:Y:S01]  /*2050*/  UTMALDG.3D.2CTA [UR16], [UR40], desc[UR38] ;  /* 0x00002610280075b4 */ /* 0x0009e20008211000 */
[----:B------:R4:W-:Y:S07]  /*2060*/  UTMALDG.3D.2CTA [UR8], [UR40], desc[UR38] ;  /* 0x00002608280075b4 */ /* 0x0009ee0008211000 */
[----:B----4-:R-:W-:Y:S05]  /*2070*/  BRA.U UP0, `(.L_x_38) ;  /* 0xfffffffd00247547 */ /* 0x010fea000b83ffff */
.L_x_32:
[C---:B-1----:R-:W-:Y:S01]  /*2080*/  LEA R2, R14.reuse, UR6, 0x3 ;  /* 0x000000060e027c11 */ /* 0x042fe2000f8e18ff */
[----:B------:R-:W-:Y:S01]  /*2090*/  NOP ;  /* 0x0000000000007918 */ /* 0x000fe20000000000 */
[----:B--2---:R-:W-:Y:S02]  /*20a0*/  SHF.L.U32 R3, R13, 0x1f, RZ ;  /* 0x0000001f0d037819 */ /* 0x004fe400000006ff */
[----:B------:R-:W-:Y:S02]  /*20b0*/  LEA R4, R14, UR6, 0x4 ;  /* 0x000000060e047c11 */ /* 0x000fe4000f8e20ff */
[----:B------:R-:W1:Y:S02]  /*20c0*/  SYNCS.PHASECHK.TRANS64.TRYWAIT P0, [R2+URZ+0x70], R3 ;  /* 0x00007003020075a7 */ /* 0x000e6400080011ff */
[----:B-1----:R-:W-:Y:S05]  /*20d0*/  @!P0 BRA `(.L_x_39) ;  /* 0x0000009c004c8947 */ /* 0x002fea0003800000 */
.L_x_184:
[----:B------:R-:W2:Y:S01]  /*20e0*/  LDS.128 R4, [R4+0xe0] ;  /* 0x0000e00004047984 */ /* 0x000ea20000000c00 */
[----:B------:R-:W-:Y:S01]  /*20f0*/  ISETP.GE.AND P0, PT, R40, 0x1, PT ;  /* 0x000000012800780c */ /* 0x000fe20003f06270 */
[----:B-1----:R-:W-:Y:S01]  /*2100*/  VIADD R2, R2, 0x80 ;  /* 0x0000008002027836 */ /* 0x002fe20000000000 */
[----:B------:R-:W-:Y:S01]  /*2110*/  @!PT LDS RZ, [RZ] ;  /* 0x00000000fffff984 */ /* 0x000fe20000000800 */
[----:B------:R-:W-:Y:S01]  /*2120*/  @!PT LDS RZ, [RZ] ;  /* 0x00000000fffff984 */ /* 0x000fe20000000800 */
[----:B------:R-:W-:Y:S01]  /*2130*/  @!PT LDS RZ, [RZ] ;  /* 0x00000000fffff984 */ /* 0x000fe20000000800 */
[----:B------:R-:W-:Y:S01]  /*2140*/  @!PT LDS RZ, [RZ] ;  /* 0x00000000fffff984 */ /* 0x000fe20000000800 */
[----:B------:R1:W-:Y:S06]  /*2150*/  MEMBAR.ALL.CTA ;  /* 0x0000000000007992 */ /* 0x0003ec0000008000 */
[----:B-1----:R-:W1:Y:S01]  /*2160*/  FENCE.VIEW.ASYNC.S ;  /* 0x00000000000073c6 */ /* 0x002e620000000000 */
[----:B------:R-:W-:-:S04]  /*2170*/  PRMT R2, RZ, 0x654, R2 ;  /* 0x00000654ff027816 */ /* 0x000fc80000000002 */
[----:B-1----:R1:W-:Y:S01]  /*2180*/  SYNCS.ARRIVE.TRANS64.RED.A1T0 RZ, [R2+URZ], RZ ;  /* 0x000000ff02ff79a7 */ /* 0x0023e200081004ff */
[----:B--2---:R-:W-:-:S13]  /*2190*/  LOP3.LUT P2, RZ, R6, 0x1, RZ, 0xc0, !PT ;  /* 0x0000000106ff7812 */ /* 0x004fda000784c0ff */
[----:B------:R-:W-:Y:S01]  /*21a0*/  @P2 SHF.R.U32.HI R3, RZ, 0x10, R5 ;  /* 0x00000010ff032819 */ /* 0x000fe20000011605 */
[----:B------:R-:W-:Y:S01]  /*21b0*/  VOTEU.ANY UP0, P2 ;  /* 0x0000000000ff7886 */ /* 0x000fe20001000100 */
[----:B------:R-:W-:Y:S02]  /*21c0*/  @P2 MOV R11, R4 ;  /* 0x00000004000b2202 */ /* 0x000fe40000000f00 */
[----:B------:R-:W-:Y:S02]  /*21d0*/  @P2 R2UR.BROADCAST UR8, R3 ;  /* 0x00000000030822ca */ /* 0x000fe400008e0000 */
[----:B------:R-:W-:-:S11]  /*21e0*/  @P2 LOP3.LUT R8, R5, 0xffff, RZ, 0xc0, !PT ;  /* 0x0000ffff05082812 */ /* 0x000fd600078ec0ff */
[----:B------:R-:W-:Y:S01]  /*21f0*/  @UP0 UMOV UR36, UR8 ;  /* 0x0000000800240c82 */ /* 0x000fe20008000000 */
[----:B-1----:R-:W-:Y:S05]  /*2200*/  @!P0 BRA `(.L_x_40) ;  /* 0x0000000000b88947 */ /* 0x002fea0003800000 */
[----:B------:R-:W3:Y:S01]  /*2210*/  LDC.64 R4, c[0x0][0xb18] ;  /* 0x0002c600ff047b82 */ /* 0x000ee20000000a00 */
[----:B------:R-:W-:-:S07]  /*2220*/  ISETP.NE.AND P3, PT, R40, 0x1, PT ;  /* 0x000000012800780c */ /* 0x000fce0003f65270 */
[----:B------:R-:W1:Y:S08]  /*2230*/  LDC.64 R6, c[0x0][0xb10] ;  /* 0x0002c400ff067b82 */ /* 0x000e700000000a00 */
[----:B------:R-:W2:Y:S08]  /*2240*/  LDC R17, c[0x0][0xb20] ;  /* 0x0002c800ff117b82 */ /* 0x000eb00000000800 */
[----:B------:R-:W4:Y:S01]  /*2250*/  LDC R18, c[0x0][0xb0c] ;  /* 0x0002c300ff127b82 */ /* 0x000f220000000800 */
[----:B---3--:R-:W-:Y:S01]  /*2260*/  IMAD.HI.U32 R22, R0, R5, RZ ;  /* 0x0000000500167227 */ /* 0x008fe200078e00ff */
[----:B------:R-:W-:-:S06]  /*2270*/  ISETP.NE.AND P0, PT, R4, 0x1, PT ;  /* 0x000000010400780c */ /* 0x000fcc0003f05270 */
[----:B------:R-:W3:Y:S01]  /*2280*/  LDC.64 R2, c[0x0][0xb28] ;  /* 0x0002ca00ff027b82 */ /* 0x000ee20000000a00 */
[----:B-1----:R-:W-:-:S04]  /*2290*/  IMAD.HI.U32 R20, R9, R6, RZ ;  /* 0x0000000609147227 */ /* 0x002fc800078e00ff */
[----:B------:R-:W-:Y:S01]  /*22a0*/  IMAD.HI.U32 R24, R11, R6, RZ ;  /* 0x000000060b187227 */ /* 0x000fe200078e00ff */
[----:B------:R-:W-:Y:S02]  /*22b0*/  SHF.R.U32.HI R20, RZ, R7, R20 ;  /* 0x00000007ff147219 */ /* 0x000fe40000011614 */
[----:B--2---:R-:W-:Y:S01]  /*22c0*/  SHF.R.U32.HI R19, RZ, R17, R22 ;  /* 0x00000011ff137219 */ /* 0x004fe20000011616 */
[----:B------:R-:W-:Y:S01]  /*22d0*/  IMAD.HI.U32 R22, R8, R5, RZ ;  /* 0x0000000508167227 */ /* 0x000fe200078e00ff */
[----:B------:R-:W-:Y:S02]  /*22e0*/  SHF.R.U32.HI R24, RZ, R7, R24 ;  /* 0x00000007ff187219 */ /* 0x000fe40000011618 */
[----:B------:R-:W-:Y:S02]  /*22f0*/  SEL R19, R0, R19, !P0 ;  /* 0x0000001300137207 */ /* 0x000fe40004000000 */
[----:B------:R-:W-:Y:S02]  /*2300*/  SHF.R.U32.HI R17, RZ, R17, R22 ;  /* 0x00000011ff117219 */ /* 0x000fe40000011616 */
[----:B----4-:R-:W-:-:S02]  /*2310*/  ISETP.NE.AND P1, PT, R18, 0x1, PT ;  /* 0x000000011200780c */ /* 0x010fc40003f25270 */
[----:B------:R-:W-:Y:S02]  /*2320*/  SEL R17, R8, R17, !P0 ;  /* 0x0000001108117207 */ /* 0x000fe40004000000 */
[----:B------:R-:W-:Y:S02]  /*2330*/  SEL R21, R9, R20, !P1 ;  /* 0x0000001409157207 */ /* 0x000fe40004800000 */
[----:B------:R-:W-:Y:S01]  /*2340*/  SEL R5, R11, R24, !P1 ;  /* 0x000000180b057207 */ /* 0x000fe20004800000 */
[----:B---3--:R-:W-:Y:S01]  /*2350*/  IMAD.HI.U32 R20, R19, R2, RZ ;  /* 0x0000000213147227 */ /* 0x008fe200078e00ff */
[----:B------:R-:W-:-:S03]  /*2360*/  IADD3 R7, PT, PT, -R17, RZ, RZ ;  /* 0x000000ff11077210 */ /* 0x000fc60007ffe1ff */
        /* <DEDUP_REMOVED lines=11> */
[----:B------:R-:W-:-:S04]  /*2420*/  @!P0 IMAD.HI.U32 R20, R5, R2, RZ ;  /* 0x0000000205148227 */ /* 0x000fc800078e00ff */
[----:B------:R-:W-:Y:S01]  /*2430*/  IMAD.MOV R2, RZ, RZ, -R6 ;  /* 0x000000ffff027224 */ /* 0x000fe200078e0a06 */
[----:B------:R-:W-:-:S03]  /*2440*/  @!P0 SHF.R.U32.HI R20, RZ, R3, R20 ;  /* 0x00000003ff148219 */ /* 0x000fc60000011614 */
[----:B------:R-:W-:Y:S01]  /*2450*/  IMAD R2, R40, R2, R17 ;  /* 0x0000000228027224 */ /* 0x000fe200078e0211 */
        /* <DEDUP_REMOVED lines=9> */
.L_x_40:
[----:B------:R-:W1:Y:S02]  /*24f0*/  LDCU UR8, c[0x0][0xb30] ;  /* 0x00016600ff0877ac */ /* 0x000e640008000800 */
[----:B-1----:R-:W-:-:S09]  /*2500*/  UISETP.NE.AND UP0, UPT, UR8, 0x1, UPT ;  /* 0x000000010800788c */ /* 0x002fd2000bf05270 */
[----:B------:R-:W-:Y:S05]  /*2510*/  BRA.U UP0, `(.L_x_41) ;  /* 0x0000000100407547 */ /* 0x000fea000b800000 */
[----:B------:R-:W1:Y:S08]  /*2520*/  LDC.64 R4, c[0x0][0xb10] ;  /* 0x0002c400ff047b82 */ /* 0x000e700000000a00 */
[----:B------:R-:W2:Y:S08]  /*2530*/  LDC.64 R2, c[0x0][0xb18] ;  /* 0x0002c600ff027b82 */ /* 0x000eb00000000a00 */
[----:B------:R-:W4:Y:S08]  /*2540*/  LDC R6, c[0x0][0xb20] ;  /* 0x0002c800ff067b82 */ /* 0x000f300000000800 */
[----:B------:R-:W3:Y:S01]  /*2550*/  LDC R18, c[0x0][0xb0c] ;  /* 0x0002c300ff127b82 */ /* 0x000ee20000000800 */
[----:B-1----:R-:W-:-:S05]  /*2560*/  IMAD.HI.U32 R4, R11, R4, RZ ;  /* 0x000000040b047227 */ /* 0x002fca00078e00ff */
[----:B------:R-:W-:Y:S01]  /*2570*/  SHF.R.U32.HI R4, RZ, R5, R4 ;  /* 0x00000005ff047219 */ /* 0x000fe20000011604 */
[----:B--2---:R-:W-:Y:S01]  /*2580*/  IMAD.HI.U32 R3, R8, R3, RZ ;  /* 0x0000000308037227 */ /* 0x004fe200078e00ff */
[----:B------:R-:W-:-:S04]  /*2590*/  ISETP.NE.AND P0, PT, R2, 0x1, PT ;  /* 0x000000010200780c */ /* 0x000fc80003f05270 */
[----:B----4-:R-:W-:-:S04]  /*25a0*/  SHF.R.U32.HI R3, RZ, R6, R3 ;  /* 0x00000006ff037219 */ /* 0x010fc80000011603 */
[----:B------:R-:W-:Y:S02]  /*25b0*/  SEL R3, R8, R3, !P0 ;  /* 0x0000000308037207 */ /* 0x000fe40004000000 */
[----:B---3--:R-:W-:-:S04]  /*25c0*/  ISETP.NE.AND P1, PT, R18, 0x1, PT ;  /* 0x000000011200780c */ /* 0x008fc80003f25270 */
[----:B------:R-:W-:-:S05]  /*25d0*/  SEL R4, R11, R4, !P1 ;  /* 0x000000040b047207 */ /* 0x000fca0004800000 */
[----:B------:R-:W-:Y:S02]  /*25e0*/  IMAD.IADD R5, R3, 0x1, -R4 ;  /* 0x0000000103057824 */ /* 0x000fe400078e0a04 */
[----:B------:R-:W-:Y:S02]  /*25f0*/  IMAD.IADD R3, R4, 0x1, -R3 ;  /* 0x0000000104037824 */ /* 0x000fe400078e0a03 */
[----:B------:R-:W-:Y:S02]  /*2600*/  IMAD R11, R5, R18, R11 ;  /* 0x00000012050b7224 */ /* 0x000fe400078e020b */
[----:B------:R-:W-:-:S07]  /*2610*/  IMAD R8, R3, R2, R8 ;  /* 0x0000000203087224 */ /* 0x000fce00078e0208 */
.L_x_41:
[----:B------:R-:W-:Y:S01]  /*2620*/  VIADD R14, R14, 0x1 ;  /* 0x000000010e0e7836 */ /* 0x000fe20000000000 */
[----:B------:R-:W-:Y:S01]  /*2630*/  PLOP3.LUT P1, PT, PT, PT, PT, 0x80, 0x8 ;  /* 0x000000000008781c */ /* 0x000fe20003f2f070 */
[----:B------:R-:W-:Y:S02]  /*2640*/  IMAD.IADD R21, R11, 0x1, R114 ;  /* 0x000000010b157824 */ /* 0x000fe400078e0272 */
[----:B------:R-:W-:Y:S01]  /*2650*/  IMAD.IADD R20, R8, 0x1, R49 ;  /* 0x0000000108147824 */ /* 0x000fe200078e0231 */
[----:B------:R-:W-:-:S04]  /*2660*/  ISETP.NE.AND P0, PT, R14, 0x2, PT ;  /* 0x000000020e00780c */ /* 0x000fc80003f05270 */
[----:B------:R-:W-:Y:S02]  /*2670*/  SEL R2, RZ, 0x1, P0 ;  /* 0x00000001ff027807 */ /* 0x000fe40000000000 */
[----:B------:R-:W-:Y:S02]  /*2680*/  SEL R14, R14, RZ, P0 ;  /* 0x000000ff0e0e7207 */ /* 0x000fe40000000000 */
[----:B------:R-:W-:Y:S01]  /*2690*/  LOP3.LUT R13, R13, R2, RZ, 0x3c, !PT ;  /* 0x000000020d0d7212 */ /* 0x000fe200078e3cff */
[----:B------:R-:W-:Y:S06]  /*26a0*/  @P2 BRA `(.L_x_42) ;  /* 0xfffffff0000c2947 */ /* 0x000fec000383ffff */
[----:B------:R-:W-:Y:S01]  /*26b0*/  UIADD3 UR6, UPT, UPT, UR6, 0x10, URZ ;  /* 0x0000001006067890 */ /* 0x000fe2000fffe0ff */
[----:B------:R-:W-:-:S03]  /*26c0*/  SHF.L.U32 R3, R15, 0x1f, RZ ;  /* 0x0000001f0f037819 */ /* 0x000fc600000006ff */
[----:B------:R-:W-:-:S09]  /*26d0*/  ULEA UR4, UR23, UR6, 0x3 ;  /* 0x0000000617047291 */ /* 0x000fd2000f8e18ff */
[----:B------:R-:W1:Y:S02]  /*26e0*/  SYNCS.PHASECHK.TRANS64.TRYWAIT P0, [UR4], R3 ;  /* 0x00000003ff0075a7 */ /* 0x000e640008001104 */
[----:B-1----:R-:W-:Y:S05]  /*26f0*/  @!P0 BRA `(.L_x_43) ;  /* 0x0000009400d88947 */ /* 0x002fea0003800000 */
.L_x_186:
[----:B------:R-:W-:-:S04]  /*2700*/  UIADD3 UR5, UPT, UPT, UR23, 0x1, URZ ;  /* 0x0000000117057890 */ /* 0x000fc8000fffe0ff */
[----:B------:R-:W-:-:S04]  /*2710*/  UISETP.NE.AND UP0, UPT, UR5, 0x2, UPT ;  /* 0x000000020500788c */ /* 0x000fc8000bf05270 */
[----:B------:R-:W-:Y:S02]  /*2720*/  USEL UR4, URZ, 0x1, UP0 ;  /* 0x00000001ff047887 */ /* 0x000fe40008000000 */
[----:B------:R-:W-:-:S04]  /*2730*/  USEL UR5, UR5, URZ, UP0 ;  /* 0x000000ff05057287 */ /* 0x000fc80008000000 */
[----:B------:R-:W-:Y:S01]  /*2740*/  ULEA UR5, UR5, UR6, 0x3 ;  /* 0x0000000605057291 */ /* 0x000fe2000f8e18ff */
[----:B-1----:R-:W-:-:S04]  /*2750*/  LOP3.LUT R3, R15, UR4, RZ, 0x3c, !PT ;  /* 0x000000040f037c12 */ /* 0x002fc8000f8e3cff */
[----:B------:R-:W-:Y:S01]  /*2760*/  SHF.L.U32 R3, R3, 0x1f, RZ ;  /* 0x0000001f03037819 */ /* 0x000fe200000006ff */
[----:B---3--:R-:W-:-:S07]  /*2770*/  IMAD.U32 R0, RZ, RZ, UR5 ;  /* 0x00000005ff007e24 */ /* 0x008fce000f8e00ff */
.L_x_44:
[----:B-1----:R1:W2:Y:S02]  /*2780*/  SYNCS.PHASECHK.TRANS64.TRYWAIT P0, [R0+URZ], R3 ;  /* 0x00000003000075a7 */ /* 0x0022a400080011ff */
[----:B--2---:R-:W-:Y:S05]  /*2790*/  @!P0 NANOSLEEP.SYNCS 0x989680 ;  /* 0x009896800000895d */ /* 0x004fea0003900000 */
[----:B------:R-:W2:Y:S02]  /*27a0*/  @!P0 SYNCS.PHASECHK.TRANS64 P0, [R0+URZ], R3 ;  /* 0x00000003000085a7 */ /* 0x000ea400080010ff */
[----:B--2---:R-:W-:Y:S05]  /*27b0*/  @P0 EXIT ;  /* 0x000000000000094d */ /* 0x004fea0003800000 */
[----:B------:R-:W-:Y:S05]  /*27c0*/  BRA `(.L_x_44) ;  /* 0xfffffffc00ec7947 */ /* 0x000fea000383ffff */
.L_x_22:
[----:B------:R-:W-:-:S04]  /*27d0*/  UISETP.NE.AND UP1, UPT, UR37, URZ, UPT ;  /* 0x000000ff2500728c */ /* 0x000fc8000bf25270 */
[----:B------:R-:W-:-:S09]  /*27e0*/  UISETP.NE.OR UP1, UPT, UR10, 0x1, UP1 ;  /* 0x000000010a00788c */ /* 0x000fd20008f25670 */
[----:B------:R-:W-:Y:S05]  /*27f0*/  BRA.U UP1, `(.L_x_45) ;  /* 0x00000005014c7547 */ /* 0x000fea000b800000 */
[----:B------:R-:W-:Y:S01]  /*2800*/  HFMA2 R11, -RZ, RZ, 0, 0 ;  /* 0x00000000ff0b7431 */ /* 0x000fe200000001ff */
[----:B------:R-:W-:Y:S01]  /*2810*/  ISETP.GE.U32.AND P2, PT, R10, 0x2, PT ;  /* 0x000000020a00780c */ /* 0x000fe20003f46070 */
[----:B------:R-:W-:Y:S01]  /*2820*/  IMAD.MOV.U32 R12, RZ, RZ, 0x1 ;  /* 0x00000001ff0c7424 */ /* 0x000fe200078e00ff */
[----:B------:R-:W-:Y:S01]  /*2830*/  CS2R R8, SRZ ;  /* 0x0000000000087805 */ /* 0x000fe2000001ff00 */
[----:B------:R-:W-:Y:S01]  /*2840*/  IMAD.MOV.U32 R3, RZ, RZ, RZ ;  /* 0x000000ffff037224 */ /* 0x000fe200078e00ff */
[----:B------:R-:W-:Y:S01]  /*2850*/  UMOV UR4, 0x400 ;  /* 0x0000040000047882 */ /* 0x000fe20000000000 */
[----:B------:R-:W-:Y:S01]  /*2860*/  UMOV UR6, URZ ;  /* 0x000000ff00067c82 */ /* 0x000fe20008000000 */
[----:B------:R-:W-:-:S12]  /*2870*/  ULEA UR37, UR37, UR4, 0x18 ;  /* 0x0000000425257291 */ /* 0x000fd8000f8ec0ff */
.L_x_49:
[----:B------:R-:W-:Y:S02]  /*2880*/  LEA R0, R3, UR37, 0x3 ;  /* 0x0000002503007c11 */ /* 0x000fe4000f8e18ff */
[----:B------:R-:W-:-:S03]  /*2890*/  SHF.L.U32 R5, R8, 0x1f, RZ ;  /* 0x0000001f08057819 */ /* 0x000fc600000006ff */
[----:B------:R-:W-:Y:S01]  /*28a0*/  VIADD R4, R0, 0xc0 ;  /* 0x000000c000047836 */ /* 0x000fe20000000000 */
[----:B------:R-:W1:Y:S02]  /*28b0*/  SYNCS.PHASECHK.TRANS64.TRYWAIT P0, [R0+URZ+0xb0], R5 ;  /* 0x0000b005000075a7 */ /* 0x000e6400080011ff */
[----:B-1----:R-:W-:Y:S05]  /*28c0*/  @!P0 BRA `(.L_x_46) ;  /* 0x00000094007c8947 */ /* 0x002fea0003800000 */
.L_x_187:
[----:B------:R-:W-:Y:S01]  /*28d0*/  ULEA UR5, UR6, UR37, 0x3 ;  /* 0x0000002506057291 */ /* 0x000fe2000f8e18ff */
[----:B------:R-:W-:Y:S01]  /*28e0*/  PRMT R4, RZ, 0x654, R4 ;  /* 0x00000654ff047816 */ /* 0x000fe20000000004 */
[----:B-1----:R-:W-:Y:S01]  /*28f0*/  @!P2 IMAD.MOV.U32 R5, RZ, RZ, 0x10 ;  /* 0x00000010ff05a424 */ /* 0x002fe200078e00ff */
[----:B------:R-:W-:Y:S01]  /*2900*/  SHF.L.U32 R7, R12, 0x1f, RZ ;  /* 0x0000001f0c077819 */ /* 0x000fe200000006ff */
[----:B------:R-:W-:Y:S01]  /*2910*/  UIADD3 UR4, UPT, UPT, UR5, 0x70, URZ ;  /* 0x0000007005047890 */ /* 0x000fe2000fffe0ff */
[----:B------:R1:W-:Y:S05]  /*2920*/  SYNCS.ARRIVE.TRANS64.RED.A1T0 RZ, [R4+URZ], RZ ;  /* 0x000000ff04ff79a7 */ /* 0x0003ea00081004ff */
[----:B------:R-:W-:Y:S01]  /*2930*/  IMAD.U32 R13, RZ, RZ, UR4 ;  /* 0x00000004ff0d7e24 */ /* 0x000fe2000f8e00ff */
[----:B------:R-:W2:Y:S04]  /*2940*/  SYNCS.PHASECHK.TRANS64.TRYWAIT P0, [UR5+0x80], R7 ;  /* 0x00008007ff0075a7 */ /* 0x000ea80008001105 */
[----:B------:R-:W-:Y:S01]  /*2950*/  PRMT R13, R10, 0x654, R13 ;  /* 0x000006540a0d7816 */ /* 0x000fe2000000000d */
[----:B-12---:R-:W-:Y:S06]  /*2960*/  @!P0 BRA `(.L_x_47) ;  /* 0x0000009400688947 */ /* 0x006fec0003800000 */
.L_x_189:
[----:B------:R-:W-:Y:S01]  /*2970*/  ULEA UR4, UR6, UR37, 0x4 ;  /* 0x0000002506047291 */ /* 0x000fe2000f8e20ff */
[----:B------:R-:W-:Y:S01]  /*2980*/  SEL R2, R13, R2, !P2 ;  /* 0x000000020d027207 */ /* 0x000fe20005000000 */
[----:B------:R-:W-:Y:S01]  /*2990*/  UIADD3 UR5, UPT, UPT, UR5, 0x70, URZ ;  /* 0x0000007005057890 */ /* 0x000fe2000fffe0ff */
[----:B-1----:R-:W-:Y:S01]  /*29a0*/  LEA R0, R11, UR37, 0x3 ;  /* 0x000000250b007c11 */ /* 0x002fe2000f8e18ff */
[----:B------:R-:W-:Y:S01]  /*29b0*/  UIADD3 UR4, UPT, UPT, UR4, 0xe0, URZ ;  /* 0x000000e004047890 */ /* 0x000fe2000fffe0ff */
[----:B------:R1:W-:Y:S01]  /*29c0*/  @!P2 SYNCS.ARRIVE.TRANS64.RED RZ, [R2+URZ], R5 ;  /* 0x0000000502ffa9a7 */ /* 0x0003e200080004ff */
[----:B------:R-:W-:Y:S01]  /*29d0*/  UIADD3 UR6, UPT, UPT, UR6, 0x1, URZ ;  /* 0x0000000106067890 */ /* 0x000fe2000fffe0ff */
[----:B------:R-:W-:-:S03]  /*29e0*/  VIADD R3, R3, 0x1 ;  /* 0x0000000103037836 */ /* 0x000fc60000000000 */
[----:B------:R-:W-:Y:S02]  /*29f0*/  UISETP.NE.AND UP0, UPT, UR6, 0x2, UPT ;  /* 0x000000020600788c */ /* 0x000fe4000bf05270 */
[----:B------:R-:W-:Y:S01]  /*2a00*/  ISETP.NE.AND P0, PT, R3, 0x2, PT ;  /* 0x000000020300780c */ /* 0x000fe20003f05270 */
[----:B------:R-:W-:Y:S06]  /*2a10*/  UGETNEXTWORKID.BROADCAST [UR4], [UR5] ;  /* 0x00000000040073ca */ /* 0x000fec0008000100 */
[----:B------:R-:W-:Y:S02]  /*2a20*/  USEL UR4, URZ, 0x1, UP0 ;  /* 0x00000001ff047887 */ /* 0x000fe40008000000 */
[----:B------:R-:W-:-:S04]  /*2a30*/  USEL UR6, UR6, URZ, UP0 ;  /* 0x000000ff06067287 */ /* 0x000fc80008000000 */
[----:B------:R-:W-:Y:S02]  /*2a40*/  LOP3.LUT R12, R12, UR4, RZ, 0x3c, !PT ;  /* 0x000000040c0c7c12 */ /* 0x000fe4000f8e3cff */
[----:B-1----:R-:W-:-:S04]  /*2a50*/  SHF.L.U32 R5, R9, 0x1f, RZ ;  /* 0x0000001f09057819 */ /* 0x002fc800000006ff */
[----:B------:R-:W1:Y:S02]  /*2a60*/  SYNCS.PHASECHK.TRANS64.TRYWAIT P1, [R0+URZ+0x70], R5 ;  /* 0x00007005000075a7 */ /* 0x000e6400080211ff */
[----:B-1----:R-:W-:Y:S05]  /*2a70*/  @!P1 BRA `(.L_x_48) ;  /* 0x00000094003c9947 */ /* 0x002fea0003800000 */
.L_x_190:
[----:B------:R-:W-:Y:S01]  /*2a80*/  LEA R4, R11, UR37, 0x4 ;  /* 0x000000250b047c11 */ /* 0x000fe2000f8e20ff */
[----:B-1----:R-:W-:Y:S01]  /*2a90*/  VIADD R0, R0, 0x80 ;  /* 0x0000008000007836 */ /* 0x002fe20000000000 */
[----:B------:R-:W-:Y:S01]  /*2aa0*/  SEL R3, R3, RZ, P0 ;  /* 0x000000ff03037207 */ /* 0x000fe20000000000 */
[----:B------:R-:W-:-:S03]  /*2ab0*/  VIADD R11, R11, 0x1 ;  /* 0x000000010b0b7836 */ /* 0x000fc60000000000 */
[----:B------:R-:W1:Y:S01]  /*2ac0*/  LDS.128 R4, [R4+0xe0] ;  /* 0x0000e00004047984 */ /* 0x000e620000000c00 */
[----:B------:R-:W-:Y:S02]  /*2ad0*/  PRMT R0, RZ, 0x654, R0 ;  /* 0x00000654ff007816 */ /* 0x000fe40000000000 */
[C---:B------:R-:W-:Y:S01]  /*2ae0*/  ISETP.NE.AND P1, PT, R11.reuse, 0x2, PT ;  /* 0x000000020b00780c */ /* 0x040fe20003f25270 */
[----:B------:R-:W-:Y:S01]  /*2af0*/  @!PT LDS RZ, [RZ] ;  /* 0x00000000fffff984 */ /* 0x000fe20000000800 */
[----:B------:R-:W-:Y:S01]  /*2b00*/  @!PT LDS RZ, [RZ] ;  /* 0x00000000fffff984 */ /* 0x000fe20000000800 */
[----:B------:R-:W-:Y:S01]  /*2b10*/  @!PT LDS RZ, [RZ] ;  /* 0x00000000fffff984 */ /* 0x000fe20000000800 */
[----:B------:R-:W-:Y:S01]  /*2b20*/  @!PT LDS RZ, [RZ] ;  /* 0x00000000fffff984 */ /* 0x000fe20000000800 */
[----:B------:R2:W-:Y:S06]  /*2b30*/  MEMBAR.ALL.CTA ;  /* 0x0000000000007992 */ /* 0x0005ec0000008000 */
[----:B--2---:R-:W2:Y:S01]  /*2b40*/  FENCE.VIEW.ASYNC.S ;  /* 0x00000000000073c6 */ /* 0x004ea20000000000 */
[----:B------:R-:W-:Y:S01]  /*2b50*/  SEL R11, R11, RZ, P1 ;  /* 0x000000ff0b0b7207 */ /* 0x000fe20000800000 */
[----:B--2---:R2:W-:Y:S01]  /*2b60*/  SYNCS.ARRIVE.TRANS64.RED.A1T0 RZ, [R0+URZ], RZ ;  /* 0x000000ff00ff79a7 */ /* 0x0045e200081004ff */
[----:B-1----:R-:W-:-:S02]  /*2b70*/  LOP3.LUT P3, RZ, R6, 0x1, RZ, 0xc0, !PT ;  /* 0x0000000106ff7812 */ /* 0x002fc4000786c0ff */
[----:B------:R-:W-:-:S04]  /*2b80*/  SEL R5, RZ, 0x1, P0 ;  /* 0x00000001ff057807 */ /* 0x000fc80000000000 */
[----:B------:R-:W-:Y:S02]  /*2b90*/  LOP3.LUT R8, R8, R5, RZ, 0x3c, !PT ;  /* 0x0000000508087212 */ /* 0x000fe400078e3cff */
[----:B--2---:R-:W-:-:S04]  /*2ba0*/  SEL R0, RZ, 0x1, P1 ;  /* 0x00000001ff007807 */ /* 0x004fc80000800000 */
[----:B------:R-:W-:Y:S01]  /*2bb0*/  LOP3.LUT R9, R9, R0, RZ, 0x3c, !PT ;  /* 0x0000000009097212 */ /* 0x000fe200078e3cff */
[----:B------:R-:W-:Y:S06]  /*2bc0*/  @P3 BRA `(.L_x_49) ;  /* 0xfffffffc002c3947 */ /* 0x000fec000383ffff */
[----:B------:R-:W-:Y:S01]  /*2bd0*/  ULEA UR5, UR6, UR37, 0x3 ;  /* 0x0000002506057291 */ /* 0x000fe2000f8e18ff */
[----:B------:R-:W-:-:S08]  /*2be0*/  SHF.L.U32 R3, R12, 0x1f, RZ ;  /* 0x0000001f0c037819 */ /* 0x000fd000000006ff */
[----:B------:R-:W1:Y:S02]  /*2bf0*/  SYNCS.PHASECHK.TRANS64 P0, [UR5+0x80], R3 ;  /* 0x00008003ff0075a7 */ /* 0x000e640008001005 */
[----:B-1----:R-:W-:Y:S05]  /*2c00*/  @P0 BRA `(.L_x_50) ;  /* 0x0000000000080947 */ /* 0x002fea0003800000 */
[----:B------:R-:W1:Y:S02]  /*2c10*/  SYNCS.PHASECHK.TRANS64.TRYWAIT P0, [UR5+0x80], R3 ;  /* 0x00008003ff0075a7 */ /* 0x000e640008001105 */
[----:B-1----:R-:W-:Y:S05]  /*2c20*/  @!P0 BRA `(.L_x_51) ;  /* 0x0000009000e48947 */ /* 0x002fea0003800000 */
.L_x_50:
[----:B------:R-:W-:-:S04]  /*2c30*/  UIADD3 UR4, UPT, UPT, UR6, 0x1, URZ ;  /* 0x0000000106047890 */ /* 0x000fc8000fffe0ff */
[----:B------:R-:W-:-:S04]  /*2c40*/  UISETP.NE.AND UP0, UPT, UR4, 0x2, UPT ;  /* 0x000000020400788c */ /* 0x000fc8000bf05270 */
[----:B------:R-:W-:Y:S02]  /*2c50*/  USEL UR7, URZ, 0x1, UP0 ;  /* 0x00000001ff077887 */ /* 0x000fe40008000000 */
[----:B------:R-:W-:-:S04]  /*2c60*/  USEL UR4, UR4, URZ, UP0 ;  /* 0x000000ff04047287 */ /* 0x000fc80008000000 */
[----:B------:R-:W-:Y:S01]  /*2c70*/  ULEA UR4, UR4, UR37, 0x3 ;  /* 0x0000002504047291 */ /* 0x000fe2000f8e18ff */
[----:B-1----:R-:W-:-:S04]  /*2c80*/  LOP3.LUT R3, R12, UR7, RZ, 0x3c, !PT ;  /* 0x000000070c037c12 */ /* 0x002fc8000f8e3cff */
[----:B------:R-:W-:-:S04]  /*2c90*/  SHF.L.U32 R0, R3, 0x1f, RZ ;  /* 0x0000001f03007819 */ /* 0x000fc800000006ff */
[----:B------:R-:W1:Y:S02]  /*2ca0*/  SYNCS.PHASECHK.TRANS64 P0, [UR4+0x80], R0 ;  /* 0x00008000ff0075a7 */ /* 0x000e640008001004 */
[----:B-1----:R-:W-:Y:S05]  /*2cb0*/  @P0 EXIT ;  /* 0x000000000000094d */ /* 0x002fea0003800000 */
[----:B------:R-:W-:Y:S02]  /*2cc0*/  SHF.L.U32 R3, R3, 0x1f, RZ ;  /* 0x0000001f03037819 */ /* 0x000fe400000006ff */
[----:B------:R-:W-:-:S07]  /*2cd0*/  MOV R0, UR4 ;  /* 0x0000000400007c02 */ /* 0x000fce0008000f00 */
.L_x_52:
[----:B-1----:R1:W2:Y:S02]  /*2ce0*/  SYNCS.PHASECHK.TRANS64.TRYWAIT P0, [R0+URZ+0x80], R3 ;  /* 0x00008003000075a7 */ /* 0x0022a400080011ff */
[----:B--2---:R-:W-:Y:S05]  /*2cf0*/  @!P0 NANOSLEEP.SYNCS 0x989680 ;  /* 0x009896800000895d */ /* 0x004fea0003900000 */
[----:B------:R-:W2:Y:S02]  /*2d00*/  @!P0 SYNCS.PHASECHK.TRANS64 P0, [R0+URZ+0x80], R3 ;  /* 0x00008003000085a7 */ /* 0x000ea400080010ff */
[----:B--2---:R-:W-:Y:S05]  /*2d10*/  @P0 EXIT ;  /* 0x000000000000094d */ /* 0x004fea0003800000 */
[----:B------:R-:W-:Y:S05]  /*2d20*/  BRA `(.L_x_52) ;  /* 0xfffffffc00ec7947 */ /* 0x000fea000383ffff */
.L_x_45:
[----:B------:R-:W-:Y:S05]  /*2d30*/  BRA.U UP4, `(.L_x_53) ;  /* 0x0000001504007547 */ /* 0x000fea000b800000 */
[----:B------:R-:W-:Y:S01]  /*2d40*/  UMOV UR6, 0x40 ;  /* 0x0000004000067882 */ /* 0x000fe20000000000 */
[----:B------:R-:W-:Y:S01]  /*2d50*/  NOP ;  /* 0x0000000000007918 */ /* 0x000fe20000000000 */
[----:B------:R-:W-:Y:S01]  /*2d60*/  ULEA UR6, UR37, UR6, 0x18 ;  /* 0x0000000625067291 */ /* 0x000fe2000f8ec0ff */
[----:B------:R-:W-:Y:S02]  /*2d70*/  UMOV UR7, 0x400 ;  /* 0x0000040000077882 */ /* 0x000fe40000000000 */
[----:B------:R-:W-:-:S06]  /*2d80*/  ULEA UR37, UR37, UR7, 0x18 ;  /* 0x0000000725257291 */ /* 0x000fcc000f8ec0ff */
[----:B------:R-:W1:Y:S02]  /*2d90*/  LDS.U8 R2, [UR6+0x1c] ;  /* 0x00001c06ff027984 */ /* 0x000e640008000000 */
[----:B-1----:R-:W-:-:S13]  /*2da0*/  ISETP.NE.AND P0, PT, R2, RZ, PT ;  /* 0x000000ff0200720c */ /* 0x002fda0003f05270 */
[----:B------:R-:W-:Y:S05]  /*2db0*/  @P0 BRA `(.L_x_54) ;  /* 0x0000000400080947 */ /* 0x000fea0003800000 */
[----:B------:R-:W-:Y:S02]  /*2dc0*/  UISETP.NE.U32.AND UP0, UPT, UR5, 0x1, UPT ;  /* 0x000000010500788c */ /* 0x000fe4000bf05070 */
[----:B------:R-:W-:-:S07]  /*2dd0*/  UIADD3 UR8, UPT, UPT, UR6, 0x8, URZ ;  /* 0x0000000806087890 */ /* 0x000fce000fffe0ff */
[----:B------:R-:W-:Y:S05]  /*2de0*/  BRA.U !UP0, `(.L_x_55) ;  /* 0x00000001089c7547 */ /* 0x000fea000b800000 */
[----:B------:R-:W-:Y:S01]  /*2df0*/  ELECT P0, URZ, PT ;  /* 0x0000000000ff782f */ /* 0x000fe20003800000 */
[----:B------:R-:W-:-:S12]  /*2e00*/  BSSY B0, `(.L_x_55) ;  /* 0x0000025000007945 */ /* 0x000fd80003800000 */
[----:B------:R-:W-:Y:S05]  /*2e10*/  @!P0 BRA `(.L_x_56) ;  /* 0x00000000008c8947 */ /* 0x000fea0003800000 */
[----:B------:R-:W-:-:S05]  /*2e20*/  UMOV UR7, 0x10 ;  /* 0x0000001000077882 */ /* 0x000fca0000000000 */
[----:B------:R-:W-:Y:S04]  /*2e30*/  DEPBAR.LE SB1, 0x36 ;  /* 0x00009d800000791a */ /* 0x000fe80000000000 */
[----:B------:R-:W1:Y:S02]  /*2e40*/  UTCATOMSWS.2CTA.FIND_AND_SET.ALIGN UP1, UR7, UR7 ;  /* 0x00000007000775e3 */ /* 0x000e640008220800 */
[----:B-1----:R-:W-:Y:S01]  /*2e50*/  MOV R11, UR7 ;  /* 0x00000007000b7c02 */ /* 0x002fe20008000f00 */
[----:B------:R-:W-:Y:S06]  /*2e60*/  BRA.U UP1, `(.L_x_57) ;  /* 0x0000000101187547 */ /* 0x000fec000b800000 */
.L_x_58:
[----:B------:R-:W-:Y:S05]  /*2e70*/  NANOSLEEP 0x64 ;  /* 0x000000640000795d */ /* 0x000fea0003800000 */
[----:B------:R-:W-:-:S05]  /*2e80*/  UMOV UR7, 0x10 ;  /* 0x0000001000077882 */ /* 0x000fca0000000000 */
[----:B------:R-:W-:Y:S04]  /*2e90*/  DEPBAR.LE SB1, 0x36 ;  /* 0x00009d800000791a */ /* 0x000fe80000000000 */
[----:B------:R-:W1:Y:S02]  /*2ea0*/  UTCATOMSWS.2CTA.FIND_AND_SET.ALIGN UP1, UR7, UR7 ;  /* 0x00000007000775e3 */ /* 0x000e640008220800 */
[----:B-1----:R-:W-:Y:S01]  /*2eb0*/  MOV R11, UR7 ;  /* 0x00000007000b7c02 */ /* 0x002fe20008000f00 */
[----:B------:R-:W-:Y:S05]  /*2ec0*/  BRA.U !UP1, `(.L_x_58) ;  /* 0xfffffffd09e87547 */ /* 0x000fea000b83ffff */
.L_x_57:
[----:B------:R-:W1:Y:S01]  /*2ed0*/  LDS R5, [UR6+0x10] ;  /* 0x00001006ff057984 */ /* 0x000e620008000800 */
[----:B------:R-:W-:Y:S01]  /*2ee0*/  IMAD.U32 R3, RZ, RZ, UR37 ;  /* 0x00000025ff037e24 */ /* 0x000fe2000f8e00ff */
[----:B------:R-:W-:-:S03]  /*2ef0*/  MOV R2, UR4 ;  /* 0x0000000400027c02 */ /* 0x000fc60008000f00 */
[----:B------:R-:W-:Y:S01]  /*2f00*/  VIADD R3, R3, 0x100 ;  /* 0x0000010003037836 */ /* 0x000fe20000000000 */
[----:B-1----:R-:W-:-:S04]  /*2f10*/  SHF.L.U32 R5, R5, 0x1f, RZ ;  /* 0x0000001f05057819 */ /* 0x002fc800000006ff */
[----:B------:R-:W1:Y:S02]  /*2f20*/  SYNCS.PHASECHK.TRANS64.TRYWAIT P0, [UR6+0x8], R5 ;  /* 0x00000805ff0075a7 */ /* 0x000e640008001106 */
[----:B-1----:R-:W-:Y:S05]  /*2f30*/  @P0 BRA `(.L_x_59) ;  /* 0x0000000000080947 */ /* 0x002fea0003800000 */
[----:B------:R-:W1:Y:S02]  /*2f40*/  SYNCS.PHASECHK.TRANS64.TRYWAIT P0, [UR6+0x8], R5 ;  /* 0x00000805ff0075a7 */ /* 0x000e640008001106 */
[----:B-1----:R-:W-:Y:S05]  /*2f50*/  @!P0 BRA `(.L_x_60) ;  /* 0x0000009000308947 */ /* 0x002fea0003800000 */
.L_x_59:
[----:B-1----:R-:W-:Y:S01]  /*2f60*/  HFMA2 R4, -RZ, RZ, 0, 5.9604644775390625e-08 ;  /* 0x00000001ff047431 */ /* 0x002fe200000001ff */
[----:B------:R-:W-:Y:S01]  /*2f70*/  UPRMT UR7, UR4, 0x654, UR8 ;  /* 0x0000065404077896 */ /* 0x000fe20008000008 */
[----:B------:R-:W-:Y:S01]  /*2f80*/  IMAD.MOV.U32 R6, RZ, RZ, 0xffff ;  /* 0x0000ffffff067424 */ /* 0x000fe200078e00ff */
[----:B------:R-:W-:Y:S01]  /*2f90*/  PRMT R2, R2, 0x654, R3 ;  /* 0x0000065402027816 */ /* 0x000fe20000000003 */
[----:B------:R-:W-:Y:S02]  /*2fa0*/  IMAD.MOV.U32 R5, RZ, RZ, 0x4 ;  /* 0x00000004ff057424 */ /* 0x000fe400078e00ff */
[----:B------:R-:W-:Y:S01]  /*2fb0*/  IMAD.SHL.U32 R9, R11, 0x20, RZ ;  /* 0x000000200b097824 */ /* 0x000fe200078e00ff */
[----:B------:R-:W-:Y:S02]  /*2fc0*/  MOV R3, UR7 ;  /* 0x0000000700037c02 */ /* 0x000fe40008000f00 */
[-C--:B------:R-:W-:Y:S01]  /*2fd0*/  SHF.L.U32 R7, R6, R11.reuse, RZ ;  /* 0x0000000b06077219 */ /* 0x080fe200000006ff */
[----:B------:R1:W-:Y:S01]  /*2fe0*/  SYNCS.ARRIVE.TRANS64.RED RZ, [UR7], R5 ;  /* 0x00000005ffff79a7 */ /* 0x0003e20008000407 */
[----:B------:R-:W-:Y:S01]  /*2ff0*/  SHF.L.U32 R6, R4, R11, RZ ;  /* 0x0000000b04067219 */ /* 0x000fe200000006ff */
[----:B------:R1:W-:Y:S04]  /*3000*/  STS [UR37+0x100], R9 ;  /* 0x00010009ff007988 */ /* 0x0003e80008000825 */
[----:B------:R1:W-:Y:S04]  /*3010*/  STAS [R2.64], R11 ;  /* 0x0000000b02007dbd */ /* 0x0003e8000c0008ff */
[----:B------:R1:W-:Y:S04]  /*3020*/  ATOMS.OR RZ, [UR6+0x14], R7 ;  /* 0x00001407ffff798c */ /* 0x0003e8000b000006 */
[----:B------:R1:W-:Y:S04]  /*3030*/  ATOMS.OR RZ, [UR6+0x18], R6 ;  /* 0x00001806ffff798c */ /* 0x0003e8000b000006 */
[----:B------:R1:W-:Y:S02]  /*3040*/  ATOMS.XOR RZ, [UR6+0x10], R4 ;  /* 0x00001004ffff798c */ /* 0x0003e4000b800006 */
.L_x_56:
[----:B------:R-:W-:Y:S05]  /*3050*/  BSYNC B0 ;  /* 0x0000000000007941 */ /* 0x000fea0003800000 */
.L_x_55:
[----:B------:R-:W-:Y:S05]  /*3060*/  BRA.U UP0, `(.L_x_61) ;  /* 0x00000001006c7547 */ /* 0x000fea000b800000 */
[----:B------:R-:W-:-:S03]  /*3070*/  UMOV UR7, 0xffffffff ;  /* 0xffffffff00077882 */ /* 0x000fc60000000000 */
[----:B------:R-:W-:Y:S05]  /*3080*/  BRA.DIV UR7, `(.L_x_62) ;  /* 0x0000008e07fc7947 */ /* 0x000fea000b800000 */
[----:B------:R-:W-:-:S13]  /*3090*/  ELECT P6, URZ, PT ;  /* 0x0000000000ff782f */ /* 0x000fda00038c0000 */
.L_x_194:
[----:B------:R-:W-:Y:S05]  /*30a0*/  @!P6 BRA `(.L_x_61) ;  /* 0x00000000005ce947 */ /* 0x000fea0003800000 */
[----:B-1----:R-:W1:Y:S02]  /*30b0*/  LDS R3, [UR6+0x10] ;  /* 0x00001006ff037984 */ /* 0x002e640008000800 */
[----:B-1----:R-:W-:-:S04]  /*30c0*/  SHF.L.U32 R3, R3, 0x1f, RZ ;  /* 0x0000001f03037819 */ /* 0x002fc800000006ff */
[----:B------:R-:W1:Y:S02]  /*30d0*/  SYNCS.PHASECHK.TRANS64.TRYWAIT P0, [UR6+0x8], R3 ;  /* 0x00000803ff0075a7 */ /* 0x000e640008001106 */
[----:B-1----:R-:W-:Y:S05]  /*30e0*/  @P0 BRA `(.L_x_63) ;  /* 0x0000000000080947 */ /* 0x002fea0003800000 */
[----:B------:R-:W1:Y:S02]  /*30f0*/  SYNCS.PHASECHK.TRANS64.TRYWAIT P0, [UR6+0x8], R3 ;  /* 0x00000803ff0075a7 */ /* 0x000e640008001106 */
[----:B-1----:R-:W-:Y:S05]  /*3100*/  @!P0 BRA `(.L_x_64) ;  /* 0x0000008c00fc8947 */ /* 0x002fea0003800000 */
.L_x_63:
[----:B------:R-:W2:Y:S01]  /*3110*/  LDS R5, [UR37+0x100] ;  /* 0x00010025ff057984 */ /* 0x000ea20008000800 */
[----:B-1----:R-:W-:Y:S02]  /*3120*/  HFMA2 R2, -RZ, RZ, 0, 5.9604644775390625e-08 ;  /* 0x00000001ff027431 */ /* 0x002fe400000001ff */
[----:B------:R-:W-:Y:S01]  /*3130*/  IMAD.MOV.U32 R3, RZ, RZ, 0xffff ;  /* 0x0000ffffff037424 */ /* 0x000fe200078e00ff */
[----:B------:R-:W-:Y:S01]  /*3140*/  UPRMT UR7, UR4, 0x654, UR8 ;  /* 0x0000065404077896 */ /* 0x000fe20008000008 */
[----:B--2---:R-:W-:-:S03]  /*3150*/  IMAD.SHL.U32 R4, R5, 0x20, RZ ;  /* 0x0000002005047824 */ /* 0x004fc600078e00ff */
[-C--:B------:R-:W-:Y:S02]  /*3160*/  SHF.L.U32 R3, R3, R5.reuse, RZ ;  /* 0x0000000503037219 */ /* 0x080fe400000006ff */
[----:B------:R-:W-:Y:S01]  /*3170*/  SHF.L.U32 R5, R2, R5, RZ ;  /* 0x0000000502057219 */ /* 0x000fe200000006ff */
[----:B------:R2:W-:Y:S04]  /*3180*/  STS [UR37+0x100], R4 ;  /* 0x00010004ff007988 */ /* 0x0005e80008000825 */
[----:B------:R2:W-:Y:S04]  /*3190*/  ATOMS.OR RZ, [UR6+0x14], R3 ;  /* 0x00001403ffff798c */ /* 0x0005e8000b000006 */
[----:B------:R2:W-:Y:S01]  /*31a0*/  ATOMS.OR RZ, [UR6+0x18], R5 ;  /* 0x00001805ffff798c */ /* 0x0005e2000b000006 */
[----:B------:R-:W-:Y:S03]  /*31b0*/  SYNCS.ARRIVE.TRANS64.RED.A1T0 RZ, [UR7], RZ ;  /* 0x000000ffffff79a7 */ /* 0x000fe60008100407 */
[----:B------:R2:W-:Y:S01]  /*31c0*/  ATOMS.XOR RZ, [UR6+0x10], R2 ;  /* 0x00001002ffff798c */ /* 0x0005e2000b800006 */
[----:B------:R-:W-:Y:S05]  /*31d0*/  BRA `(.L_x_61) ;  /* 0x0000000000107947 */ /* 0x000fea0003800000 */
.L_x_54:
[----:B------:R-:W-:-:S05]  /*31e0*/  MOV R2, 0xffffffff ;  /* 0xffffffff00027802 */ /* 0x000fca0000000f00 */
[----:B------:R1:W-:Y:S02]  /*31f0*/  STS [UR37+0x100], R2 ;  /* 0x00010002ff007988 */ /* 0x0003e40008000825 */
[----:B-1----:R-:W-:Y:S02]  /*3200*/  MOV R2, 0x3220 ;  /* 0x0000322000027802 */ /* 0x002fe40000000f00 */
[----:B-----5:R-:W-:Y:S05]  /*3210*/  CALL.REL.NOINC `($__internal_1_$__cuda_sm10x_tcgen05_guardrail_trap_phase_invalid_during_alloc) ;  /* 0x0000009800507944 */ /* 0x020fea0003c00000 */
.L_x_61:
[----:B------:R-:W-:Y:S05]  /*3220*/  WARPSYNC.ALL ;  /* 0x0000000000007948 */ /* 0x000fea0003800000 */
[----:B------:R-:W3:Y:S01]  /*3230*/  S2UR UR7, SR_CgaCtaId ;  /* 0x00000000000779c3 */ /* 0x000ee20000008800 */
[----:B------:R-:W-:Y:S01]  /*3240*/  UMOV UR6, 0x400 ;  /* 0x0000040000067882 */ /* 0x000fe20000000000 */
[----:B------:R-:W-:-:S06]  /*3250*/  NOP ;  /* 0x0000000000007918 */ /* 0x000fcc0000000000 */
[----:B------:R-:W-:Y:S06]  /*3260*/  BAR.ARV 0x6, 0xa0 ;  /* 0x0182800000007b1d */ /* 0x000fec0000002000 */
[----:B------:R-:W4:Y:S01]  /*3270*/  LDCU UR8, c[0x0][0x38c] ;  /* 0x00007180ff0877ac */ /* 0x000f220008000800 */
[----:B------:R-:W-:Y:S01]  /*3280*/  LOP3.LUT R0, R0, 0xffff, RZ, 0xc0, !PT ;  /* 0x0000ffff00007812 */ /* 0x000fe200078ec0ff */
[----:B-1----:R-:W-:Y:S01]  /*3290*/  IMAD.MOV.U32 R9, RZ, RZ, 0x1 ;  /* 0x00000001ff097424 */ /* 0x002fe200078e00ff */
[----:B------:R-:W-:Y:S01]  /*32a0*/  LOP3.LUT R8, R8, 0xffff, RZ, 0xc0, !PT ;  /* 0x0000ffff08087812 */ /* 0x000fe200078ec0ff */
[----:B------:R-:W-:Y:S01]  /*32b0*/  UMOV UR19, URZ ;  /* 0x000000ff00137c82 */ /* 0x000fe20008000000 */
[----:B------:R-:W-:Y:S01]  /*32c0*/  R2UR UR10, R0 ;  /* 0x00000000000a72ca */ /* 0x000fe200000e0000 */
[----:B------:R-:W-:Y:S01]  /*32d0*/  UMOV UR18, URZ ;  /* 0x000000ff00127c82 */ /* 0x000fe20008000000 */
[----:B------:R-:W-:Y:S01]  /*32e0*/  R2UR UR11, R8 ;  /* 0x00000000080b72ca */ /* 0x000fe200000e0000 */
[----:B------:R-:W-:Y:S01]  /*32f0*/  IMAD.MOV.U32 R8, RZ, RZ, RZ ;  /* 0x000000ffff087224 */ /* 0x000fe200078e00ff */
[----:B------:R-:W-:Y:S01]  /*3300*/  UMOV UR17, URZ ;  /* 0x000000ff00117c82 */ /* 0x000fe20008000000 */
[----:B---3--:R-:W-:-:S02]  /*3310*/  ULEA UR7, UR7, UR6, 0x18 ;  /* 0x0000000607077291 */ /* 0x008fc4000f8ec0ff */
[----:B------:R-:W-:Y:S02]  /*3320*/  UISETP.NE.AND UP2, UPT, UR5, URZ, UPT ;  /* 0x000000ff0500728c */ /* 0x000fe4000bf45270 */
[----:B------:R-:W-:Y:S02]  /*3330*/  UIADD3 UR12, UPT, UPT, UR7, 0x10800, URZ ;  /* 0x00010800070c7890 */ /* 0x000fe4000fffe0ff */
[----:B------:R-:W-:Y:S02]  /*3340*/  UIADD3 UR13, UPT, UPT, UR7, 0x20800, URZ ;  /* 0x00020800070d7890 */ /* 0x000fe4000fffe0ff */
[----:B----4-:R-:W-:Y:S01]  /*3350*/  UIADD3 UR8, UPT, UPT, UR8, 0x3f, URZ ;  /* 0x0000003f08087890 */ /* 0x010fe2000fffe0ff */
[----:B--2---:R-:W1:Y:S01]  /*3360*/  LDS R2, [UR7+0x100] ;  /* 0x00010007ff027984 */ /* 0x004e620008000800 */
[----:B------:R-:W-:Y:S02]  /*3370*/  USHF.R.U32.HI UR12, URZ, 0x4, UR12 ;  /* 0x00000004ff0c7899 */ /* 0x000fe4000801160c */
[----:B------:R-:W-:-:S02]  /*3380*/  USHF.R.S32.HI UR6, URZ, 0x1f, UR8 ;  /* 0x0000001fff067899 */ /* 0x000fc40008011408 */
[----:B------:R-:W-:Y:S02]  /*3390*/  USHF.R.U32.HI UR13, URZ, 0x4, UR13 ;  /* 0x00000004ff0d7899 */ /* 0x000fe4000801160d */
[----:B------:R-:W-:Y:S02]  /*33a0*/  ULEA.HI UR6, UR6, UR8, URZ, 0x6 ;  /* 0x0000000806067291 */ /* 0x000fe4000f8f30ff */
[----:B------:R-:W-:Y:S02]  /*33b0*/  ULOP3.LUT UR12, UR12, 0x3fff, URZ, 0xc0, !UPT ;  /* 0x00003fff0c0c7892 */ /* 0x000fe4000f8ec0ff */
[----:B------:R-:W-:Y:S02]  /*33c0*/  USHF.R.S32.HI UR6, URZ, 0x6, UR6 ;  /* 0x00000006ff067899 */ /* 0x000fe40008011406 */
[----:B------:R-:W-:Y:S02]  /*33d0*/  ULOP3.LUT UR13, UR13, 0x3fff, URZ, 0xc0, !UPT ;  /* 0x00003fff0d0d7892 */ /* 0x000fe4000f8ec0ff */
[----:B------:R-:W-:Y:S01]  /*33e0*/  UISETP.LT.AND UP0, UPT, UR6, 0x1, UPT ;  /* 0x000000010600788c */ /* 0x000fe2000bf01270 */
[----:B------:R-:W-:Y:S01]  /*33f0*/  UMOV UR36, 0x0 ;  /* 0x0000000000247882 */ /* 0x000fe20000000000 */
        /* <DEDUP_REMOVED lines=9> */
[----:B------:R-:W-:-:S02]  /*3490*/  ULOP3.LUT UR12, UR12, 0x10000, URZ, 0xfc, !UPT ;  /* 0x000100000c0c7892 */ /* 0x000fc4000f8efcff */
[----:B------:R-:W-:Y:S02]  /*34a0*/  ULOP3.LUT UR13, UR13, 0x10000, URZ, 0xfc, !UPT ;  /* 0x000100000d0d7892 */ /* 0x000fe4000f8efcff */
[----:B------:R-:W-:Y:S01]  /*34b0*/  USEL UR20, UR6, 0x1, !UP0 ;  /* 0x0000000106147887 */ /* 0x000fe2000c000000 */
[----:B------:R-:W-:Y:S01]  /*34c0*/  UMOV UR26, 0x0 ;  /* 0x00000000001a7882 */ /* 0x000fe20000000000 */
[----:B------:R-:W-:Y:S01]  /*34d0*/  UMOV UR27, 0x10400910 ;  /* 0x10400910001b7882 */ /* 0x000fe20000000000 */
[----:B------:R-:W-:Y:S01]  /*34e0*/  UMOV UR24, 0x0 ;  /* 0x0000000000187882 */ /* 0x000fe20000000000 */
[----:B------:R-:W-:Y:S01]  /*34f0*/  UMOV UR25, 0x10400910 ;  /* 0x1040091000197882 */ /* 0x000fe20000000000 */
[----:B------:R-:W-:Y:S01]  /*3500*/  UMOV UR22, 0x0 ;  /* 0x0000000000167882 */ /* 0x000fe20000000000 */
[----:B------:R-:W-:Y:S01]  /*3510*/  UMOV UR23, 0x10400910 ;  /* 0x1040091000177882 */ /* 0x000fe20000000000 */
[----:B-1----:R-:W-:Y:S02]  /*3520*/  R2UR UR21, R2 ;  /* 0x00000000021572ca */ /* 0x002fe400000e0000 */
[----:B------:R-:W-:-:S13]  /*3530*/  CS2R R2, SRZ ;  /* 0x0000000000027805 */ /* 0x000fda000001ff00 */
.L_x_72:
[C---:B------:R-:W-:Y:S02]  /*3540*/  LEA R0, R8.reuse, UR7, 0x3 ;  /* 0x0000000708007c11 */ /* 0x040fe4000f8e18ff */
[----:B------:R-:W-:Y:S02]  /*3550*/  SHF.L.U32 R5, R3, 0x1f, RZ ;  /* 0x0000001f03057819 */ /* 0x000fe400000006ff */
[----:B------:R-:W-:Y:S02]  /*3560*/  LEA R4, R8, UR7, 0x4 ;  /* 0x0000000708047c11 */ /* 0x000fe4000f8e20ff */
[----:B------:R-:W1:Y:S02]  /*3570*/  SYNCS.PHASECHK.TRANS64.TRYWAIT P0, [R0+URZ+0x70], R5 ;  /* 0x00007005000075a7 */ /* 0x000e6400080011ff */
[----:B-1-3--:R-:W-:Y:S05]  /*3580*/  @!P0 BRA `(.L_x_65) ;  /* 0x0000008800f48947 */ /* 0x00afea0003800000 */
.L_x_195:
[----:B-1----:R-:W1:Y:S01]  /*3590*/  LDS.128 R4, [R4+0xe0] ;  /* 0x0000e00004047984 */ /* 0x002e620000000c00 */
[----:B------:R-:W-:Y:S02]  /*35a0*/  VIADD R0, R0, 0x80 ;  /* 0x0000008000007836 */ /* 0x000fe40000000000 */
[----:B------:R-:W-:Y:S01]  /*35b0*/  VIADD R8, R8, 0x1 ;  /* 0x0000000108087836 */ /* 0x000fe20000000000 */
[----:B------:R-:W-:Y:S01]  /*35c0*/  @!PT LDS RZ, [RZ] ;  /* 0x00000000fffff984 */ /* 0x000fe20000000800 */
[----:B------:R-:W-:Y:S01]  /*35d0*/  @!PT LDS RZ, [RZ] ;  /* 0x00000000fffff984 */ /* 0x000fe20000000800 */
[----:B------:R-:W-:Y:S01]  /*35e0*/  @!PT LDS RZ, [RZ] ;  /* 0x00000000fffff984 */ /* 0x000fe20000000800 */
[----:B------:R-:W-:Y:S01]  /*35f0*/  @!PT LDS RZ, [RZ] ;  /* 0x00000000fffff984 */ /* 0x000fe20000000800 */
[----:B------:R2:W-:Y:S06]  /*3600*/  MEMBAR.ALL.CTA ;  /* 0x0000000000007992 */ /* 0x0005ec0000008000 */
[----:B--2---:R-:W2:Y:S01]  /*3610*/  FENCE.VIEW.ASYNC.S ;  /* 0x00000000000073c6 */ /* 0x004ea20000000000 */
[----:B------:R-:W-:-:S04]  /*3620*/  PRMT R0, RZ, 0x654, R0 ;  /* 0x00000654ff007816 */ /* 0x000fc80000000000 */
[----:B--2---:R2:W-:Y:S01]  /*3630*/  SYNCS.ARRIVE.TRANS64.RED.A1T0 RZ, [R0+URZ], RZ ;  /* 0x000000ff00ff79a7 */ /* 0x0045e200081004ff */
[----:B-1----:R-:W-:Y:S01]  /*3640*/  LOP3.LUT P1, RZ, R6, 0x1, RZ, 0xc0, !PT ;  /* 0x0000000106ff7812 */ /* 0x002fe2000782c0ff */
[----:B--2---:R-:W-:-:S12]  /*3650*/  BRA.U UP2, `(.L_x_66) ;  /* 0x0000000502587547 */ /* 0x004fd8000b800000 */
[----:B------:R-:W1:Y:S01]  /*3660*/  LDCU UR8, c[0x0][0x38c] ;  /* 0x00007180ff0877ac */ /* 0x000e620008000800 */
[----:B------:R-:W-:Y:S02]  /*3670*/  PLOP3.LUT P2, PT, PT, PT, PT, 0x80, 0x8 ;  /* 0x000000000008781c */ /* 0x000fe40003f4f070 */
[----:B------:R-:W-:Y:S01]  /*3680*/  SHF.L.U32 R5, R9, 0x1f, RZ ;  /* 0x0000001f09057819 */ /* 0x000fe200000006ff */
[----:B-1----:R-:W-:Y:S02]  /*3690*/  UISETP.GE.AND UP0, UPT, UR8, 0x1, UPT ;  /* 0x000000010800788c */ /* 0x002fe4000bf06270 */
[----:B------:R-:W-:-:S04]  /*36a0*/  ULEA UR8, UR19, UR7, 0x3 ;  /* 0x0000000713087291 */ /* 0x000fc8000f8e18ff */
[----:B------:R-:W-:-:S05]  /*36b0*/  PLOP3.LUT P0, PT, PT, PT, UP0, 0x80, 0x8 ;  /* 0x000000000008781c */ /* 0x000fca0003f0f008 */
[----:B------:R-:W-:-:S08]  /*36c0*/  @UP0 ULEA UR9, UR18, UR7, 0x3 ;  /* 0x0000000712090291 */ /* 0x000fd0000f8e18ff */
[----:B------:R-:W-:-:S04]  /*36d0*/  @P0 SHF.L.U32 R0, R2, 0x1f, RZ ;  /* 0x0000001f02000819 */ /* 0x000fc800000006ff */
[----:B------:R1:W2:Y:S01]  /*36e0*/  @P0 SYNCS.PHASECHK.TRANS64.TRYWAIT P2, [UR9], R0 ;  /* 0x00000000ff0005a7 */ /* 0x0002a20008041109 */
[----:B------:R-:W-:Y:S01]  /*36f0*/  ULEA UR9, UR19, UR21, 0x8 ;  /* 0x0000001513097291 */ /* 0x000fe2000f8e40ff */
[----:B------:R-:W3:Y:S02]  /*3700*/  SYNCS.PHASECHK.TRANS64.TRYWAIT P0, [UR8+0xa0], R5 ;  /* 0x0000a005ff0075a7 */ /* 0x000ee40008001108 */
[----:B-123--:R-:W-:Y:S09]  /*3710*/  @!P0 BRA `(.L_x_67) ;  /* 0x0000008800a48947 */ /* 0x00eff20003800000 */
.L_x_197:
[----:B------:R-:W-:Y:S01]  /*3720*/  UMOV UR16, UR17 ;  /* 0x0000001100107c82 */ /* 0x000fe20008000000 */
[----:B------:R-:W-:Y:S05]  /*3730*/  BRA.U !UP0, `(.L_x_68) ;  /* 0x0000000508107547 */ /* 0x000fea000b800000 */
[----:B------:R-:W-:Y:S02]  /*3740*/  UIADD3 UR16, UPT, UPT, UR20, UR17, URZ ;  /* 0x0000001114107290 */ /* 0x000fe4000fffe0ff */
[----:B------:R-:W-:Y:S01]  /*3750*/  UPLOP3.LUT UP3, UPT, UPT, UPT, UPT, 0x40, 0x4 ;  /* 0x000000000004789c */ /* 0x000fe20003f6e870 */
[----:B------:R-:W-:Y:S01]  /*3760*/  UMOV UR15, UR6 ;  /* 0x00000006000f7c82 */ /* 0x000fe20008000000 */
[----:B------:R-:W-:-:S09]  /*3770*/  UMOV UR58, UR18 ;  /* 0x00000012003a7c82 */ /* 0x000fd20008000000 */
.L_x_71:
[----:B--2---:R-:W-:Y:S01]  /*3780*/  ULEA UR14, UR58, UR7, 0x3 ;  /* 0x000000073a0e7291 */ /* 0x004fe2000f8e18ff */
[----:B---3--:R-:W-:Y:S11]  /*3790*/  @P2 BRA `(.L_x_69) ;  /* 0x00000000000c2947 */ /* 0x008ff60003800000 */
[----:B-1----:R-:W-:Y:S04]  /*37a0*/  SHF.L.U32 R5, R2, 0x1f, RZ ;  /* 0x0000001f02057819 */ /* 0x002fe800000006ff */
[----:B------:R-:W1:Y:S02]  /*37b0*/  SYNCS.PHASECHK.TRANS64.TRYWAIT P0, [UR14], R5 ;  /* 0x00000005ff0075a7 */ /* 0x000e64000800110e */
[----:B-1----:R-:W-:Y:S05]  /*37c0*/  @!P0 BRA `(.L_x_70) ;  /* 0x0000008800908947 */ /* 0x002fea0003800000 */
.L_x_69:
[----:B------:R-:W-:Y:S01]  /*37d0*/  UISETP.NE.AND UP0, UPT, UR15, 0x1, UPT ;  /* 0x000000010f00788c */ /* 0x000fe2000bf05270 */
[----:B------:R-:W-:Y:S01]  /*37e0*/  PLOP3.LUT P2, PT, PT, PT, PT, 0x80, 0x8 ;  /* 0x000000000008781c */ /* 0x000fe20003f4f070 */
[----:B------:R-:W-:Y:S02]  /*37f0*/  UIADD3 UR18, UPT, UPT, UR58, 0x1, URZ ;  /* 0x000000013a127890 */ /* 0x000fe4000fffe0ff */
[----:B------:R-:W-:Y:S02]  /*3800*/  ULEA UR68, UR58, UR13, 0xb ;  /* 0x0000000d3a447291 */ /* 0x000fe4000f8e58ff */
[----:B------:R-:W-:Y:S01]  /*3810*/  UISETP.NE.AND UP1, UPT, UR18, 0x2, UPT ;  /* 0x000000021200788c */ /* 0x000fe2000bf25270 */
[----:B------:R-:W-:Y:S01]  /*3820*/  PLOP3.LUT P0, PT, PT, PT, UP0, 0x80, 0x8 ;  /* 0x000000000008781c */ /* 0x000fe20003f0f008 */
[----:B------:R-:W-:Y:S02]  /*3830*/  ULEA UR66, UR58, UR12, 0xb ;  /* 0x0000000c3a427291 */ /* 0x000fe4000f8e58ff */
[----:B------:R-:W-:Y:S02]  /*3840*/  USEL UR39, URZ, 0x1, UP1 ;  /* 0x00000001ff277887 */ /* 0x000fe40008800000 */
[----:B------:R-:W-:Y:S02]  /*3850*/  USEL UR18, UR18, URZ, UP1 ;  /* 0x000000ff12127287 */ /* 0x000fe40008800000 */
[----:B------:R-:W-:Y:S02]  /*3860*/  UIADD3 UR64, UPT, UPT, UR68, 0x2, URZ ;  /* 0x0000000244407890 */ /* 0x000fe4000fffe0ff */
[----:B------:R-:W-:Y:S01]  /*3870*/  @UP0 ULEA UR38, UR18, UR7, 0x3 ;  /* 0x0000000712260291 */ /* 0x000fe2000f8e18ff */
[----:B------:R-:W-:Y:S01]  /*3880*/  LOP3.LUT R2, R2, UR39, RZ, 0x3c, !PT ;  /* 0x0000002702027c12 */ /* 0x000fe2000f8e3cff */
[----:B------:R-:W-:Y:S02]  /*3890*/  UIADD3 UR62, UPT, UPT, UR66, 0x2, URZ ;  /* 0x00000002423e7890 */ /* 0x000fe4000fffe0ff */
[----:B------:R-:W-:Y:S01]  /*38a0*/  UIADD3 UR60, UPT, UPT, UR68, 0x4, URZ ;  /* 0x00000004443c7890 */ /* 0x000fe2000fffe0ff */
[----:B-1----:R-:W-:Y:S01]  /*38b0*/  @P0 SHF.L.U32 R0, R2, 0x1f, RZ ;  /* 0x0000001f02000819 */ /* 0x002fe200000006ff */
[----:B------:R-:W-:Y:S02]  /*38c0*/  UIADD3 UR58, UPT, UPT, UR66, 0x4, URZ ;  /* 0x00000004423a7890 */ /* 0x000fe4000fffe0ff */
[----:B------:R-:W-:Y:S01]  /*38d0*/  UIADD3 UR56, UPT, UPT, UR68, 0x6, URZ ;  /* 0x0000000644387890 */ /* 0x000fe2000fffe0ff */
[----:B------:R2:W3:Y:S01]  /*38e0*/  @P0 SYNCS.PHASECHK.TRANS64.TRYWAIT P2, [UR38], R0 ;  /* 0x00000000ff0005a7 */ /* 0x0004e20008041126 */
[----:B------:R-:W-:Y:S02]  /*38f0*/  UIADD3 UR54, UPT, UPT, UR66, 0x6, URZ ;  /* 0x0000000642367890 */ /* 0x000fe4000fffe0ff */
        /* <DEDUP_REMOVED lines=10> */
[----:B------:R-:W-:Y:S02]  /*39a0*/  UIADD3 UR15, UPT, UPT, UR15, -0x1, URZ ;  /* 0xffffffff0f0f7890 */ /* 0x000fe4000fffe0ff */
[----:B------:R-:W-:Y:S01]  /*39b0*/  UISETP.NE.AND UP0, UPT, UR17, UR16, UPT ;  /* 0x000000101100728c */ /* 0x000fe2000bf05270 */
[----:B------:R-:W-:Y:S01]  /*39c0*/  UMOV UR69, 0x40004040 ;  /* 0x4000404000457882 */ /* 0x000fe20000000000 */
[----:B------:R-:W-:Y:S01]  /*39d0*/  UMOV UR67, 0x40004040 ;  /* 0x4000404000437882 */ /* 0x000fe20000000000 */
[----:B------:R-:W-:Y:S01]  /*39e0*/  UMOV UR65, 0x40004040 ;  /* 0x4000404000417882 */ /* 0x000fe20000000000 */
[----:B------:R-:W-:Y:S01]  /*39f0*/  UTCHMMA.2CTA gdesc[UR66], gdesc[UR68], tmem[UR9], tmem[UR36], idesc[UR37], UP3 ;  /* 0x00ff2444420075ea */ /* 0x000fe20009a00009 */
[----:B------:R-:W-:Y:S01]  /*3a00*/  UPLOP3.LUT UP3, UPT, UPT, UPT, UPT, 0x80, 0x8 ;  /* 0x000000000008789c */ /* 0x000fe20003f6f070 */
[----:B------:R-:W-:Y:S01]  /*3a10*/  UMOV UR63, 0x40004040 ;  /* 0x40004040003f7882 */ /* 0x000fe20000000000 */
[----:B------:R-:W-:Y:S01]  /*3a20*/  UMOV UR61, 0x40004040 ;  /* 0x40004040003d7882 */ /* 0x000fe20000000000 */
[----:B------:R-:W-:Y:S01]  /*3a30*/  UTCHMMA.2CTA gdesc[UR62], gdesc[UR64], tmem[UR9], tmem[UR34], idesc[UR35], UPT ;  /* 0x00ff22403e0075ea */ /* 0x000fe2000ba00009 */
[----:B------:R-:W-:Y:S01]  /*3a40*/  UMOV UR59, 0x40004040 ;  /* 0x40004040003b7882 */ /* 0x000fe20000000000 */
[----:B------:R-:W-:Y:S01]  /*3a50*/  UMOV UR57, 0x40004040 ;  /* 0x4000404000397882 */ /* 0x000fe20000000000 */
[----:B------:R1:W-:Y:S01]  /*3a60*/  UTCHMMA.2CTA gdesc[UR58], gdesc[UR60], tmem[UR9], tmem[UR32], idesc[UR33], UPT ;  /* 0x00ff203c3a0075ea */ /* 0x0003e2000ba00009 */
        /* <DEDUP_REMOVED lines=11> */
[----:B------:R-:W-:Y:S01]  /*3b20*/  UMOV UR39, 0x40004040 ;  /* 0x4000404000277882 */ /* 0x000fe20000000000 */
[----:B------:R2:W-:Y:S01]  /*3b30*/  UTCHMMA.2CTA gdesc[UR42], gdesc[UR44], tmem[UR9], tmem[UR24], idesc[UR25], UPT ;  /* 0x00ff182c2a0075ea */ /* 0x0005e2000ba00009 */
[----:B------:R2:W-:Y:S01]  /*3b40*/  UTCHMMA.2CTA gdesc[UR38], gdesc[UR40], tmem[UR9], tmem[UR22], idesc[UR23], UPT ;  /* 0x00ff1628260075ea */ /* 0x0005e2000ba00009 */
[----:B------:R2:W-:Y:S01]  /*3b50*/  UTCBAR.2CTA.MULTICAST [UR14], URZ, UR11 ;  /* 0x000000ff0e0073e9 */ /* 0x0005e2000820080b */
[----:B-1----:R-:W-:Y:S01]  /*3b60*/  UMOV UR58, UR18 ;  /* 0x00000012003a7c82 */ /* 0x002fe20008000000 */
[----:B------:R-:W-:Y:S05]  /*3b70*/  BRA.U UP0, `(.L_x_71) ;  /* 0xfffffffd00007547 */ /* 0x000fea000b83ffff */
.L_x_68:
[----:B------:R-:W-:Y:S01]  /*3b80*/  UIADD3 UR8, UPT, UPT, UR8, 0x90, URZ ;  /* 0x0000009008087890 */ /* 0x000fe2000fffe0ff */
[----:B------:R-:W-:-:S08]  /*3b90*/  UMOV UR17, UR16 ;  /* 0x0000001000117c82 */ /* 0x000fd00008000000 */
[----:B------:R4:W-:Y:S01]  /*3ba0*/  UTCBAR.2CTA.MULTICAST [UR8], URZ, UR10 ;  /* 0x000000ff080073e9 */ /* 0x0009e2000820080a */
[----:B------:R-:W-:Y:S02]  /*3bb0*/  NOP ;  /* 0x0000000000007918 */ /* 0x000fe40000000000 */
.L_x_66:
[----:B------:R-:W-:Y:S01]  /*3bc0*/  UIADD3 UR19, UPT, UPT, UR19, 0x1, URZ ;  /* 0x0000000113137890 */ /* 0x000fe2000fffe0ff */
[----:B------:R-:W-:-:S03]  /*3bd0*/  ISETP.NE.AND P0, PT, R8, 0x2, PT ;  /* 0x000000020800780c */ /* 0x000fc60003f05270 */
[----:B------:R-:W-:Y:S01]  /*3be0*/  UISETP.NE.AND UP0, UPT, UR19, 0x2, UPT ;  /* 0x000000021300788c */ /* 0x000fe2000bf05270 */
[----:B-12---:R-:W-:Y:S02]  /*3bf0*/  SEL R0, RZ, 0x1, P0 ;  /* 0x00000001ff007807 */ /* 0x006fe40000000000 */
[----:B------:R-:W-:Y:S01]  /*3c00*/  SEL R8, R8, RZ, P0 ;  /* 0x000000ff08087207 */ /* 0x000fe20000000000 */
[----:B----4-:R-:W-:Y:S01]  /*3c10*/  USEL UR8, URZ, 0x1, UP0 ;  /* 0x00000001ff087887 */ /* 0x010fe20008000000 */
[----:B------:R-:W-:Y:S01]  /*3c20*/  LOP3.LUT R3, R3, R0, RZ, 0x3c, !PT ;  /* 0x0000000003037212 */ /* 0x000fe200078e3cff */
[----:B------:R-:W-:-:S04]  /*3c30*/  USEL UR19, UR19, URZ, UP0 ;  /* 0x000000ff13137287 */ /* 0x000fc80008000000 */
[----:B------:R-:W-:Y:S01]  /*3c40*/  LOP3.LUT R9, R9, UR8, RZ, 0x3c, !PT ;  /* 0x0000000809097c12 */ /* 0x000fe2000f8e3cff */
[----:B------:R-:W-:Y:S07]  /*3c50*/  @P1 BRA `(.L_x_72) ;  /* 0xfffffff800381947 */ /* 0x000fee000383ffff */
[----:B------:R-:W1:Y:S01]  /*3c60*/  S2UR UR6, SR_CgaCtaId ;  /* 0x00000000000679c3 */ /* 0x000e620000008800 */
[----:B------:R-:W-:Y:S01]  /*3c70*/  ELECT P0, URZ, PT ;  /* 0x0000000000ff782f */ /* 0x000fe20003800000 */
[----:B------:R-:W-:Y:S01]  /*3c80*/  HFMA2 R0, -RZ, RZ, 0, 5.9604644775390625e-08 ;  /* 0x00000001ff007431 */ /* 0x000fe200000001ff */
[----:B------:R-:W-:-:S05]  /*3c90*/  UMOV UR8, 0x40 ;  /* 0x0000004000087882 */ /* 0x000fca0000000000 */
[----:B------:R-:W-:Y:S01]  /*3ca0*/  UVIRTCOUNT.DEALLOC.SMPOOL 0x80 ;  /* 0x000000800000784c */ /* 0x000fe20000000000 */
[----:B------:R-:W-:Y:S02]  /*3cb0*/  UISETP.NE.AND UP0, UPT, UR5, URZ, UPT ;  /* 0x000000ff0500728c */ /* 0x000fe4000bf05270 */
[----:B-1----:R-:W-:-:S09]  /*3cc0*/  ULEA UR6, UR6, UR8, 0x18 ;  /* 0x0000000806067291 */ /* 0x002fd2000f8ec0ff */
[----:B------:R1:W-:Y:S01]  /*3cd0*/  @P0 STS.U8 [UR6+0x1c], R0 ;  /* 0x00001c00ff000988 */ /* 0x0003e20008000006 */
[----:B------:R-:W-:Y:S05]  /*3ce0*/  BRA.U UP0, `(.L_x_73) ;  /* 0x0000000100587547 */ /* 0x000fea000b800000 */
[----:B------:R-:W-:Y:S01]  /*3cf0*/  UIADD3 UR8, UPT, UPT, UR7, 0xa0, URZ ;  /* 0x000000a007087890 */ /* 0x000fe2000fffe0ff */
[----:B------:R-:W-:-:S03]  /*3d00*/  SHF.L.U32 R3, R9, 0x1f, RZ ;  /* 0x0000001f09037819 */ /* 0x000fc600000006ff */
[----:B------:R-:W-:-:S09]  /*3d10*/  ULEA UR5, UR19, UR8, 0x3 ;  /* 0x0000000813057291 */ /* 0x000fd2000f8e18ff */
[----:B------:R-:W2:Y:S02]  /*3d20*/  SYNCS.PHASECHK.TRANS64.TRYWAIT P0, [UR5], R3 ;  /* 0x00000003ff0075a7 */ /* 0x000ea40008001105 */
[----:B--2---:R-:W-:Y:S05]  /*3d30*/  @!P0 BRA `(.L_x_74) ;  /* 0x00000084004c8947 */ /* 0x004fea0003800000 */
.L_x_200:
[----:B------:R-:W-:-:S04]  /*3d40*/  UIADD3 UR9, UPT, UPT, UR19, 0x1, URZ ;  /* 0x0000000113097890 */ /* 0x000fc8000fffe0ff */
[----:B------:R-:W-:-:S04]  /*3d50*/  UISETP.NE.AND UP1, UPT, UR9, 0x2, UPT ;  /* 0x000000020900788c */ /* 0x000fc8000bf25270 */
[----:B------:R-:W-:Y:S02]  /*3d60*/  USEL UR5, URZ, 0x1, UP1 ;  /* 0x00000001ff057887 */ /* 0x000fe40008800000 */
[----:B------:R-:W-:-:S04]  /*3d70*/  USEL UR9, UR9, URZ, UP1 ;  /* 0x000000ff09097287 */ /* 0x000fc80008800000 */
[----:B------:R-:W-:Y:S01]  /*3d80*/  ULEA UR9, UR9, UR8, 0x3 ;  /* 0x0000000809097291 */ /* 0x000fe2000f8e18ff */
[----:B-1----:R-:W-:-:S04]  /*3d90*/  LOP3.LUT R3, R9, UR5, RZ, 0x3c, !PT ;  /* 0x0000000509037c12 */ /* 0x002fc8000f8e3cff */
[----:B------:R-:W-:Y:S01]  /*3da0*/  SHF.L.U32 R3, R3, 0x1f, RZ ;  /* 0x0000001f03037819 */ /* 0x000fe200000006ff */
[----:B------:R-:W-:-:S04]  /*3db0*/  IMAD.U32 R0, RZ, RZ, UR9 ;  /* 0x00000009ff007e24 */ /* 0x000fc8000f8e00ff */
[----:B------:R1:W2:Y:S03]  /*3dc0*/  SYNCS.PHASECHK.TRANS64.TRYWAIT P0, [R0+URZ], R3 ;  /* 0x00000003000075a7 */ /* 0x0002a600080011ff */
[----:B--2---:R-:W-:Y:S05]  /*3dd0*/  @!P0 NANOSLEEP.SYNCS 0x989680 ;  /* 0x009896800000895d */ /* 0x004fea0003900000 */
[----:B------:R-:W2:Y:S02]  /*3de0*/  @!P0 SYNCS.PHASECHK.TRANS64 P0, [R0+URZ], R3 ;  /* 0x00000003000085a7 */ /* 0x000ea400080010ff */
[----:B--2---:R-:W-:Y:S05]  /*3df0*/  @P0 BRA `(.L_x_75) ;  /* 0x0000000000200947 */ /* 0x004fea0003800000 */
.L_x_76:
[----:B--2---:R2:W4:Y:S02]  /*3e00*/  SYNCS.PHASECHK.TRANS64.TRYWAIT P0, [R0+URZ], R3 ;  /* 0x00000003000075a7 */ /* 0x00452400080011ff */
[----:B----4-:R-:W-:Y:S05]  /*3e10*/  @!P0 NANOSLEEP.SYNCS 0x989680 ;  /* 0x009896800000895d */ /* 0x010fea0003900000 */
[----:B------:R-:W4:Y:S02]  /*3e20*/  @!P0 SYNCS.PHASECHK.TRANS64 P0, [R0+URZ], R3 ;  /* 0x00000003000085a7 */ /* 0x000f2400080010ff */
[----:B----4-:R-:W-:Y:S05]  /*3e30*/  @!P0 BRA `(.L_x_76) ;  /* 0xfffffffc00f08947 */ /* 0x010fea000383ffff */
[----:B------:R-:W-:Y:S05]  /*3e40*/  BRA `(.L_x_75) ;  /* 0x00000000000c7947 */ /* 0x000fea0003800000 */
.L_x_73:
[----:B------:R-:W-:-:S04]  /*3e50*/  UIADD3 UR5, UPT, UPT, UR7, 0xd0, URZ ;  /* 0x000000d007057890 */ /* 0x000fc8000fffe0ff */
[----:B------:R-:W-:-:S09]  /*3e60*/  UPRMT UR5, UR4, 0x654, UR5 ;  /* 0x0000065404057896 */ /* 0x000fd20008000005 */
[----:B------:R-:W-:Y:S03]  /*3e70*/  SYNCS.ARRIVE.TRANS64.RED.A1T0 RZ, [UR5], RZ ;  /* 0x000000ffffff79a7 */ /* 0x000fe60008100405 */
.L_x_75:
[----:B-12---:R-:W-:Y:S01]  /*3e80*/  SHF.L.U32 R3, RZ, 0x1f, RZ ;  /* 0x0000001fff037819 */ /* 0x006fe200000006ff */
[----:B------:R-:W-:Y:S01]  /*3e90*/  UIADD3 UR5, UPT, UPT, UR7, 0xd0, URZ ;  /* 0x000000d007057890 */ /* 0x000fe2000fffe0ff */
[----:B------:R-:W-:Y:S02]  /*3ea0*/  PLOP3.LUT P0, PT, PT, PT, UP0, 0x80, 0x8 ;  /* 0x000000000008781c */ /* 0x000fe40003f0f008 */
[----:B------:R-:W1:Y:S02]  /*3eb0*/  SYNCS.PHASECHK.TRANS64.TRYWAIT P1, [UR7+0xd0], R3 ;  /* 0x0000d003ff0075a7 */ /* 0x000e640008021107 */
[----:B-1----:R-:W-:Y:S09]  /*3ec0*/  @!P1 BRA `(.L_x_77) ;  /* 0x0000008400009947 */ /* 0x002ff20003800000 */
.L_x_202:
[----:B------:R-:W-:Y:S01]  /*3ed0*/  @!UP0 UPRMT UR5, UR4, 0x654, UR5 ;  /* 0x0000065404058896 */ /* 0x000fe20008000005 */
[----:B------:R-:W-:Y:S02]  /*3ee0*/  UMOV UR8, 0xffff ;  /* 0x0000ffff00087882 */ /* 0x000fe40000000000 */
[----:B------:R-:W-:-:S06]  /*3ef0*/  UMOV UR4, 0x1 ;  /* 0x0000000100047882 */ /* 0x000fcc0000000000 */
[----:B------:R-:W-:Y:S01]  /*3f00*/  @!P0 SYNCS.ARRIVE.TRANS64.RED.A1T0 RZ, [UR5], RZ ;  /* 0x000000ffffff89a7 */ /* 0x000fe20008100405 */
[----:B------:R-:W-:Y:S01]  /*3f10*/  NOP ;  /* 0x0000000000007918 */ /* 0x000fe20000000000 */
[----:B-1----:R-:W1:Y:S01]  /*3f20*/  LDS R0, [UR6+0x14] ;  /* 0x00001406ff007984 */ /* 0x002e620008000800 */
[----:B------:R-:W-:-:S04]  /*3f30*/  ULOP3.LUT UR5, UR21, 0xffff, URZ, 0xc0, !UPT ;  /* 0x0000ffff15057892 */ /* 0x000fc8000f8ec0ff */
[----:B------:R-:W-:-:S04]  /*3f40*/  USHF.R.U32.HI UR5, URZ, 0x5, UR5 ;  /* 0x00000005ff057899 */ /* 0x000fc80008011605 */
[----:B------:R-:W-:Y:S02]  /*3f50*/  USHF.L.U32 UR8, UR8, UR5, URZ ;  /* 0x0000000508087299 */ /* 0x000fe400080006ff */
[----:B------:R-:W-:-:S04]  /*3f60*/  USHF.L.U32 UR4, UR4, UR5, URZ ;  /* 0x0000000504047299 */ /* 0x000fc800080006ff */
[----:B-1----:R-:W-:-:S04]  /*3f70*/  LOP3.LUT R0, R0, UR8, RZ, 0xc0, !PT ;  /* 0x0000000800007c12 */ /* 0x002fc8000f8ec0ff */
[----:B------:R-:W-:-:S13]  /*3f80*/  ISETP.NE.AND P0, PT, R0, UR8, PT ;  /* 0x0000000800007c0c */ /* 0x000fda000bf05270 */
[----:B------:R-:W-:Y:S05]  /*3f90*/  @P0 BRA `(.L_x_78) ;  /* 0x0000000000580947 */ /* 0x000fea0003800000 */
[----:B------:R-:W1:Y:S02]  /*3fa0*/  LDS R0, [UR6+0x18] ;  /* 0x00001806ff007984 */ /* 0x000e640008000800 */
[----:B-1----:R-:W-:-:S04]  /*3fb0*/  LOP3.LUT R0, R0, UR4, RZ, 0xc0, !PT ;  /* 0x0000000400007c12 */ /* 0x002fc8000f8ec0ff */
[----:B------:R-:W-:-:S13]  /*3fc0*/  ISETP.NE.AND P0, PT, R0, UR4, PT ;  /* 0x0000000400007c0c */ /* 0x000fda000bf05270 */
[----:B------:R-:W-:Y:S05]  /*3fd0*/  @P0 BRA `(.L_x_79) ;  /* 0x00000000003c0947 */ /* 0x000fea0003800000 */
[----:B------:R-:W1:Y:S01]  /*3fe0*/  S2R R2, SR_LANEID ;  /* 0x0000000000027919 */ /* 0x000e620000000000 */
[----:B------:R-:W-:Y:S01]  /*3ff0*/  ULOP3.LUT UR8, URZ, UR8, URZ, 0x33, !UPT ;  /* 0x00000008ff087292 */ /* 0x000fe2000f8e33ff */
[----:B------:R-:W-:Y:S01]  /*4000*/  LOP3.LUT R4, RZ, UR4, RZ, 0x33, !PT ;  /* 0x00000004ff047c12 */ /* 0x000fe2000f8e33ff */
[----:B------:R-:W-:Y:S02]  /*4010*/  VOTEU.ANY UR7, UPT, PT ;  /* 0x0000000000077886 */ /* 0x000fe400038e0100 */
[----:B------:R-:W-:Y:S01]  /*4020*/  UFLO.U32 UR7, UR7 ;  /* 0x00000007000772bd */ /* 0x000fe200080e0000 */
[----:B------:R-:W2:Y:S01]  /*4030*/  REDUX UR4, R4 ;  /* 0x00000000040473c4 */ /* 0x000ea20000000000 */
[----:B------:R-:W-:-:S06]  /*4040*/  IMAD.U32 R0, RZ, RZ, UR8 ;  /* 0x00000008ff007e24 */ /* 0x000fcc000f8e00ff */
[----:B------:R4:W-:Y:S01]  /*4050*/  UTCATOMSWS.AND URZ, UR8 ;  /* 0x0000000800ff79e3 */ /* 0x0009e20008000000 */
[----:B------:R-:W3:Y:S01]  /*4060*/  REDUX UR5, R0 ;  /* 0x00000000000573c4 */ /* 0x000ee20000000000 */
[----:B-1----:R-:W-:Y:S01]  /*4070*/  ISETP.EQ.U32.AND P0, PT, R2, UR7, PT ;  /* 0x0000000702007c0c */ /* 0x002fe2000bf02070 */
[----:B--2---:R-:W-:Y:S01]  /*4080*/  IMAD.U32 R2, RZ, RZ, UR4 ;  /* 0x00000004ff027e24 */ /* 0x004fe2000f8e00ff */
[----:B---3--:R-:W-:-:S11]  /*4090*/  MOV R3, UR5 ;  /* 0x0000000500037c02 */ /* 0x008fd60008000f00 */
[----:B------:R4:W-:Y:S04]  /*40a0*/  @P0 ATOMS.AND RZ, [UR6+0x14], R3 ;  /* 0x00001403ffff098c */ /* 0x0009e8000a800006 */
[----:B------:R4:W-:Y:S01]  /*40b0*/  @P0 ATOMS.AND RZ, [UR6+0x18], R2 ;  /* 0x00001802ffff098c */ /* 0x0009e2000a800006 */
[----:B------:R-:W-:Y:S05]  /*40c0*/  BRA `(.L_x_80) ;  /* 0x0000000000147947 */ /* 0x000fea0003800000 */
.L_x_79:
[----:B------:R-:W-:Y:S02]  /*40d0*/  MOV R2, 0x40f0 ;  /* 0x000040f000027802 */ /* 0x000fe40000000f00 */
[----:B---3-5:R-:W-:Y:S05]  /*40e0*/  CALL.REL.NOINC `($__internal_0_$__cuda_sm10x_tcgen05_guardrail_trap_col_being_dealloced_not_returned_by_alloc) ;  /* 0x0000008800907944 */ /* 0x028fea0003c00000 */
[----:B------:R-:W-:Y:S05]  /*40f0*/  BRA `(.L_x_80) ;  /* 0x0000000000087947 */ /* 0x000fea0003800000 */
.L_x_78:
[----:B------:R-:W-:Y:S02]  /*4100*/  MOV R2, 0x4120 ;  /* 0x0000412000027802 */ /* 0x000fe40000000f00 */
[----:B---3-5:R-:W-:Y:S05]  /*4110*/  CALL.REL.NOINC `($__internal_2_$__cuda_sm10x_tcgen05_guardrail_trap_unallocated_columns_being_dealloced) ;  /* 0x00000088009c7944 */ /* 0x028fea0003c00000 */
.L_x_80:
[----:B------:R-:W-:Y:S01]  /*4120*/  NOP ;  /* 0x0000000000007918 */ /* 0x000fe20000000000 */
[----:B----4-:R-:W-:Y:S05]  /*4130*/  EXIT ;  /* 0x000000000000794d */ /* 0x010fea0003800000 */
.L_x_53:
[----:B------:R-:W-:-:S09]  /*4140*/  UISETP.NE.OR UP5, UPT, UR10, 0x3, !UP5 ;  /* 0x000000030a00788c */ /* 0x000fd2000efa5670 */
[----:B------:R-:W-:Y:S05]  /*4150*/  BRA.U UP5, `(.L_x_81) ;  /* 0x0000001505907547 */ /* 0x000fea000b800000 */
[----:B------:R-:W1:Y:S01]  /*4160*/  LDC R0, c[0x0][0xb30] ;  /* 0x0002cc00ff007b82 */ /* 0x000e620000000800 */
[----:B------:R-:W2:Y:S01]  /*4170*/  LDCU.64 UR8, c[0x0][0x888] ;  /* 0x00011100ff0877ac */ /* 0x000ea20008000a00 */
[----:B------:R-:W-:Y:S02]  /*4180*/  HFMA2 R29, -RZ, RZ, 0, 0 ;  /* 0x00000000ff1d7431 */ /* 0x000fe400000001ff */
[----:B------:R-:W-:Y:S01]  /*4190*/  IMAD.MOV.U32 R30, RZ, RZ, RZ ;  /* 0x000000ffff1e7224 */ /* 0x000fe200078e00ff */
[----:B------:R-:W3:Y:S01]  /*41a0*/  LDCU.64 UR4, c[0x0][0x890] ;  /* 0x00011200ff0477ac */ /* 0x000ee20008000a00 */
[----:B------:R-:W-:Y:S02]  /*41b0*/  IMAD.MOV.U32 R23, RZ, RZ, 0x4000 ;  /* 0x00004000ff177424 */ /* 0x000fe400078e00ff */
[----:B------:R-:W4:Y:S01]  /*41c0*/  LDC R19, c[0x0][0x370] ;  /* 0x0000dc00ff137b82 */ /* 0x000f220000000800 */
[----:B------:R-:W-:Y:S01]  /*41d0*/  UMOV UR7, 0x400 ;  /* 0x0000040000077882 */ /* 0x000fe20000000000 */
[----:B------:R-:W-:-:S02]  /*41e0*/  UPLOP3.LUT UP1, UPT, UPT, UPT, UPT, 0x40, 0x4 ;  /* 0x000000000004789c */ /* 0x000fc40003f2e870 */
[----:B------:R-:W-:-:S04]  /*41f0*/  ULEA UR7, UR37, UR7, 0x18 ;  /* 0x0000000725077291 */ /* 0x000fc8000f8ec0ff */
[----:B------:R-:W4:Y:S01]  /*4200*/  LDC R2, c[0x0][0xb0c] ;  /* 0x0002c300ff027b82 */ /* 0x000f220000000800 */
[----:B------:R-:W-:Y:S02]  /*4210*/  UIADD3 UR41, UPT, UPT, UR7, 0x20, URZ ;  /* 0x0000002007297890 */ /* 0x000fe4000fffe0ff */
[----:B--2---:R-:W-:Y:S02]  /*4220*/  UISETP.NE.U32.AND UP2, UPT, UR8, URZ, UPT ;  /* 0x000000ff0800728c */ /* 0x004fe4000bf45070 */
[----:B------:R-:W-:Y:S02]  /*4230*/  UIADD3 UR33, UPT, UPT, UR7, 0x28, URZ ;  /* 0x0000002807217890 */ /* 0x000fe4000fffe0ff */
[----:B---3--:R-:W-:Y:S01]  /*4240*/  UISETP.NE.U32.AND UP3, UPT, UR4, URZ, UPT ;  /* 0x000000ff0400728c */ /* 0x008fe2000bf65070 */
[----:B------:R-:W2:Y:S01]  /*4250*/  LDC R18, c[0x0][0xb20] ;  /* 0x0002c800ff127b82 */ /* 0x000ea20000000800 */
[----:B-1----:R-:W-:Y:S01]  /*4260*/  ISETP.NE.AND P1, PT, R0, 0x1, PT ;  /* 0x000000010000780c */ /* 0x002fe20003f25270 */
[----:B------:R-:W-:-:S02]  /*4270*/  UISETP.NE.AND.EX UP2, UPT, UR9, URZ, UPT, UP2 ;  /* 0x000000ff0900728c */ /* 0x000fc4000bf45320 */
[----:B------:R-:W-:Y:S02]  /*4280*/  UIADD3 UR25, UPT, UPT, UR7, 0x30, URZ ;  /* 0x0000003007197890 */ /* 0x000fe4000fffe0ff */
[----:B------:R-:W-:Y:S02]  /*4290*/  UIADD3 UR17, UPT, UPT, UR7, 0x38, URZ ;  /* 0x0000003807117890 */ /* 0x000fe4000fffe0ff */
[----:B------:R-:W1:Y:S01]  /*42a0*/  LDC.64 R32, c[0x0][0x348] ;  /* 0x0000d200ff207b82 */ /* 0x000e620000000a00 */
[----:B------:R-:W-:-:S07]  /*42b0*/  UISETP.NE.AND.EX UP3, UPT, UR5, URZ, UPT, UP3 ;  /* 0x000000ff0500728c */ /* 0x000fce000bf65330 */
[----:B------:R-:W3:Y:S08]  /*42c0*/  LDC.64 R16, c[0x0][0xb10] ;  /* 0x0002c400ff107b82 */ /* 0x000ef00000000a00 */
[----:B------:R-:W1:Y:S08]  /*42d0*/  LDC.64 R6, c[0x0][0xb18] ;  /* 0x0002c600ff067b82 */ /* 0x000e700000000a00 */
[----:B------:R-:W1:Y:S08]  /*42e0*/  LDC.64 R4, c[0x0][0xb28] ;  /* 0x0002ca00ff047b82 */ /* 0x000e700000000a00 */
[----:B--2-4-:R-:W1:Y:S02]  /*42f0*/  LDC R22, c[0x0][0x374] ;  /* 0x0000dd00ff167b82 */ /* 0x014e640000000800 */
.L_x_96:
[C---:B------:R-:W-:Y:S02]  /*4300*/  LEA R0, R30.reuse, UR7, 0x3 ;  /* 0x000000071e007c11 */ /* 0x040fe4000f8e18ff */
[----:B------:R-:W-:Y:S02]  /*4310*/  SHF.L.U32 R3, R29, 0x1f, RZ ;  /* 0x0000001f1d037819 */ /* 0x000fe400000006ff */
[----:B------:R-:W-:Y:S02]  /*4320*/  LEA R24, R30, UR7, 0x4 ;  /* 0x000000071e187c11 */ /* 0x000fe4000f8e20ff */
[----:B--2---:R-:W2:Y:S02]  /*4330*/  SYNCS.PHASECHK.TRANS64.TRYWAIT P0, [R0+URZ+0x70], R3 ;  /* 0x00007003000075a7 */ /* 0x004ea400080011ff */
[----:B--2---:R-:W-:Y:S05]  /*4340*/  @!P0 BRA `(.L_x_82) ;  /* 0x0000007c00f88947 */ /* 0x004fea0003800000 */
.L_x_203:
[----:B------:R-:W-:Y:S01]  /*4350*/  ISETP.GE.AND P0, PT, R40, 0x1, PT ;  /* 0x000000012800780c */ /* 0x000fe20003f06270 */
[----:B------:R-:W4:Y:S01]  /*4360*/  LDS.128 R24, [R24+0xe0] ;  /* 0x0000e00018187984 */ /* 0x000f220000000c00 */
[----:B--2---:R-:W-:Y:S01]  /*4370*/  VIADD R0, R0, 0x80 ;  /* 0x0000008000007836 */ /* 0x004fe20000000000 */
[----:B------:R-:W-:Y:S01]  /*4380*/  @!PT LDS RZ, [RZ] ;  /* 0x00000000fffff984 */ /* 0x000fe20000000800 */
[----:B------:R-:W-:Y:S01]  /*4390*/  @!PT LDS RZ, [RZ] ;  /* 0x00000000fffff984 */ /* 0x000fe20000000800 */
[----:B------:R-:W-:Y:S01]  /*43a0*/  @!PT LDS RZ, [RZ] ;  /* 0x00000000fffff984 */ /* 0x000fe20000000800 */
[----:B------:R-:W-:Y:S01]  /*43b0*/  @!PT LDS RZ, [RZ] ;  /* 0x00000000fffff984 */ /* 0x000fe20000000800 */
[----:B------:R2:W-:Y:S06]  /*43c0*/  MEMBAR.ALL.CTA ;  /* 0x0000000000007992 */ /* 0x0005ec0000008000 */
[----:B--2---:R-:W2:Y:S01]  /*43d0*/  FENCE.VIEW.ASYNC.S ;  /* 0x00000000000073c6 */ /* 0x004ea20000000000 */
[----:B------:R-:W-:Y:S04]  /*43e0*/  PRMT R0, RZ, 0x654, R0 ;  /* 0x00000654ff007816 */ /* 0x000fe80000000000 */
[----:B--2---:R2:W-:Y:S01]  /*43f0*/  SYNCS.ARRIVE.TRANS64.RED.A1T0 RZ, [R0+URZ], RZ ;  /* 0x000000ff00ff79a7 */ /* 0x0045e200081004ff */
[----:B----4-:R-:W-:Y:S11]  /*4400*/  LOP3.LUT P3, RZ, R26, 0x1, RZ, 0xc0, !PT ;  /* 0x000000011aff7812 */ /* 0x010ff6000786c0ff */
[----:B------:R-:W-:Y:S02]  /*4410*/  @!UPT UIADD3 URZ, UPT, UPT, URZ, URZ, URZ ;  /* 0x000000fffffff290 */ /* 0x000fe4000fffe0ff */
[----:B------:R-:W-:Y:S02]  /*4420*/  @P3 MOV R13, R24 ;  /* 0x00000018000d3202 */ /* 0x000fe40000000f00 */
[----:B------:R-:W-:Y:S01]  /*4430*/  @P3 LOP3.LUT R8, R25, 0xffff, RZ, 0xc0, !PT ;  /* 0x0000ffff19083812 */ /* 0x000fe200078ec0ff */
[----:B--2---:R-:W-:Y:S06]  /*4440*/  @!P0 BRA `(.L_x_83) ;  /* 0x0000000000a48947 */ /* 0x004fec0003800000 */
[----:B-1----:R-:W-:Y:S01]  /*4450*/  IMAD.HI.U32 R31, R22, R7, RZ ;  /* 0x00000007161f7227 */ /* 0x002fe200078e00ff */
[----:B------:R-:W-:Y:S02]  /*4460*/  ISETP.NE.AND P0, PT, R6, 0x1, PT ;  /* 0x000000010600780c */ /* 0x000fe40003f05270 */
[----:B------:R-:W-:Y:S01]  /*4470*/  ISETP.NE.AND P2, PT, R40, 0x1, PT ;  /* 0x000000012800780c */ /* 0x000fe20003f45270 */
[----:B---3--:R-:W-:Y:S01]  /*4480*/  IMAD.HI.U32 R34, R19, R16, RZ ;  /* 0x0000001013227227 */ /* 0x008fe200078e00ff */
[----:B------:R-:W-:Y:S02]  /*4490*/  SHF.R.U32.HI R31, RZ, R18, R31 ;  /* 0x00000012ff1f7219 */ /* 0x000fe4000001161f */
[----:B------:R-:W-:Y:S01]  /*44a0*/  ISETP.NE.AND P4, PT, R2, 0x1, PT ;  /* 0x000000010200780c */ /* 0x000fe20003f85270 */
[----:B------:R-:W-:Y:S01]  /*44b0*/  IMAD.HI.U32 R36, R13, R16, RZ ;  /* 0x000000100d247227 */ /* 0x000fe200078e00ff */
[----:B------:R-:W-:Y:S02]  /*44c0*/  SHF.R.U32.HI R34, RZ, R17, R34 ;  /* 0x00000011ff227219 */ /* 0x000fe40000011622 */
[----:B------:R-:W-:Y:S01]  /*44d0*/  SEL R3, R22, R31, !P0 ;  /* 0x0000001f16037207 */ /* 0x000fe20004000000 */
[C---:B------:R-:W-:Y:S01]  /*44e0*/  IMAD.HI.U32 R31, R8.reuse, R7, RZ ;  /* 0x00000007081f7227 */ /* 0x040fe200078e00ff */
[----:B------:R-:W-:Y:S02]  /*44f0*/  SEL R11, R19, R34, !P4 ;  /* 0x00000022130b7207 */ /* 0x000fe40006000000 */
[----:B------:R-:W-:Y:S01]  /*4500*/  SHF.R.U32.HI R36, RZ, R17, R36 ;  /* 0x00000011ff247219 */ /* 0x000fe20000011624 */
[----:B------:R-:W-:Y:S01]  /*4510*/  IMAD.HI.U32 R38, R3, R4, RZ ;  /* 0x0000000403267227 */ /* 0x000fe200078e00ff */
[----:B------:R-:W-:Y:S03]  /*4520*/  SHF.R.U32.HI R31, RZ, R18, R31 ;  /* 0x00000012ff1f7219 */ /* 0x000fe6000001161f */
[----:B------:R-:W-:Y:S01]  /*4530*/  IMAD.HI.U32 R34, R11, R4, RZ ;  /* 0x000000040b227227 */ /* 0x000fe200078e00ff */
[----:B------:R-:W-:Y:S02]  /*4540*/  @P2 SHF.R.U32.HI R3, RZ, R5, R38 ;  /* 0x00000005ff032219 */ /* 0x000fe40000011626 */
[----:B------:R-:W-:Y:S02]  /*4550*/  SEL R9, R8, R31, !P0 ;  /* 0x0000001f08097207 */ /* 0x000fe40004000000 */
[----:B------:R-:W-:Y:S01]  /*4560*/  @P2 SHF.R.U32.HI R11, RZ, R5, R34 ;  /* 0x00000005ff0b2219 */ /* 0x000fe20000011622 */
[C---:B------:R-:W-:Y:S01]  /*4570*/  IMAD R10, R40.reuse, R3, RZ ;  /* 0x00000003280a7224 */ /* 0x040fe200078e02ff */
[----:B------:R-:W-:Y:S01]  /*4580*/  SEL R3, R13, R36, !P4 ;  /* 0x000000240d037207 */ /* 0x000fe20006000000 */
[C---:B------:R-:W-:Y:S03]  /*4590*/  IMAD.HI.U32 R14, R9.reuse, R4, RZ ;  /* 0x00000004090e7227 */ /* 0x040fe600078e00ff */
[----:B------:R-:W-:Y:S01]  /*45a0*/  ISETP.GE.AND P0, PT, R9, R10, PT ;  /* 0x0000000a0900720c */ /* 0x000fe20003f06270 */
[C---:B------:R-:W-:Y:S01]  /*45b0*/  IMAD R12, R40.reuse, R11, RZ ;  /* 0x0000000b280c7224 */ /* 0x040fe200078e02ff */
[-C--:B------:R-:W-:Y:S04]  /*45c0*/  SHF.R.U32.HI R14, RZ, R5.reuse, R14 ;  /* 0x00000005ff0e7219 */ /* 0x080fe8000001160e */
[----:B------:R-:W-:Y:S02]  /*45d0*/  ISETP.GE.OR P0, PT, R3, R12, P0 ;  /* 0x0000000c0300720c */ /* 0x000fe40000706670 */
[----:B------:R-:W-:Y:S05]  /*45e0*/  SEL R15, R9, R14, !P2 ;  /* 0x0000000e090f7207 */ /* 0x000fea0005000000 */
[----:B------:R-:W-:Y:S04]  /*45f0*/  IMAD.MOV R14, RZ, RZ, -R15 ;  /* 0x000000ffff0e7224 */ /* 0x000fe800078e0a0f */
[----:B------:R-:W-:Y:S02]  /*4600*/  IMAD R14, R40, R14, R9 ;  /* 0x0000000e280e7224 */ /* 0x000fe400078e0209 */
[C---:B------:R-:W-:Y:S05]  /*4610*/  @!P0 IMAD.HI.U32 R10, R3.reuse, R4, RZ ;  /* 0x00000004030a8227 */ /* 0x040fea00078e00ff */
[----:B------:R-:W-:Y:S04]  /*4620*/  @!P0 SHF.R.U32.HI R10, RZ, R5, R10 ;  /* 0x00000005ff0a8219 */ /* 0x000fe8000001160a */
[----:B------:R-:W-:Y:S01]  /*4630*/  @!P0 SEL R0, R3, R10, !P2 ;  /* 0x0000000a03008207 */ /* 0x000fe20005000000 */
[----:B------:R-:W-:Y:S03]  /*4640*/  IMAD.MOV R10, RZ, RZ, -R3 ;  /* 0x000000ffff0a7224 */ /* 0x000fe600078e0a03 */
[----:B------:R-:W-:Y:S01]  /*4650*/  @!P0 IADD3 R15, PT, PT, R15, -R0, RZ ;  /* 0x800000000f0f8210 */ /* 0x000fe20007ffe0ff */
[----:B------:R-:W-:Y:S01]  /*4660*/  @!P0 IMAD R0, R11, R14, R0 ;  /* 0x0000000e0b008224 */ /* 0x000fe200078e0200 */
[----:B------:R-:W-:Y:S01]  /*4670*/  IADD3 R11, PT, PT, -R9, RZ, RZ ;  /* 0x000000ff090b7210 */ /* 0x000fe20007ffe1ff */
[----:B------:R-:W-:Y:S02]  /*4680*/  IMAD R13, R2, R10, R13 ;  /* 0x0000000a020d7224 */ /* 0x000fe400078e020d */
[----:B------:R-:W-:Y:S02]  /*4690*/  @!P0 IMAD R9, R15, R40, R3 ;  /* 0x000000280f098224 */ /* 0x000fe400078e0203 */
[----:B------:R-:W-:Y:S02]  /*46a0*/  @!P0 IMAD.MOV.U32 R3, RZ, RZ, R0 ;  /* 0x000000ffff038224 */ /* 0x000fe400078e0000 */
[----:B------:R-:W-:Y:S02]  /*46b0*/  IMAD R8, R6, R11, R8 ;  /* 0x0000000b06087224 */ /* 0x000fe400078e0208 */
[----:B------:R-:W-:Y:S02]  /*46c0*/  IMAD R13, R3, R2, R13 ;  /* 0x00000002030d7224 */ /* 0x000fe400078e020d */
[----:B------:R-:W-:Y:S02]  /*46d0*/  IMAD R8, R9, R6, R8 ;  /* 0x0000000609087224 */ /* 0x000fe400078e0208 */
.L_x_83:
[----:B------:R-:W-:Y:S05]  /*46e0*/  BRA.U UP1, `(.L_x_84) ;  /* 0x0000000101107547 */ /* 0x000fea000b800000 */
[----:B------:R-:W-:Y:S04]  /*46f0*/  MOV R0, UR6 ;  /* 0x0000000600007c02 */ /* 0x000fe80008000f00 */
[----:B------:R-:W-:Y:S04]  /*4700*/  SHF.L.U32 R3, R0, 0x1f, RZ ;  /* 0x0000001f00037819 */ /* 0x000fe800000006ff */
[----:B------:R-:W2:Y:S02]  /*4710*/  SYNCS.PHASECHK.TRANS64.TRYWAIT P0, [UR7+0x68], R3 ;  /* 0x00006803ff0075a7 */ /* 0x000ea40008001107 */
[----:B--2---:R-:W-:Y:S05]  /*4720*/  @!P0 BRA `(.L_x_85) ;  /* 0x0000007c00148947 */ /* 0x004fea0003800000 */
.L_x_84:
[----:B------:R-:W-:Y:S01]  /*4730*/  R2UR UR43, R21 ;  /* 0x00000000152b72ca */ /* 0x000fe200000e0000 */
[----:B------:R-:W-:Y:S01]  /*4740*/  IMAD.MOV.U32 R12, RZ, RZ, 0x1 ;  /* 0x00000001ff0c7424 */ /* 0x000fe200078e00ff */
[----:B------:R-:W-:Y:S02]  /*4750*/  R2UR UR42, R20 ;  /* 0x00000000142a72ca */ /* 0x000fe400000e0000 */
[----:B------:R-:W-:Y:S02]  /*4760*/  ISETP.NE.U32.AND P2, PT, RZ, UR4, PT ;  /* 0x00000004ff007c0c */ /* 0x000fe4000bf45070 */
[----:B------:R-:W-:Y:S02]  /*4770*/  SHF.L.U32 R12, R12, 0x1f, RZ ;  /* 0x0000001f0c0c7819 */ /* 0x000fe400000006ff */
[----:B------:R-:W-:Y:S05]  /*4780*/  ISETP.NE.AND.EX P2, PT, RZ, UR5, PT, P2 ;  /* 0x00000005ff007c0c */ /* 0x000fea000bf45320 */
[----:B------:R-:W-:Y:S02]  /*4790*/  USHF.L.U32 UR43, UR43, 0x7, URZ ;  /* 0x000000072b2b7899 */ /* 0x000fe400080006ff */
[----:B------:R-:W-:Y:S01]  /*47a0*/  USHF.L.U32 UR42, UR42, 0x8, URZ ;  /* 0x000000082a2a7899 */ /* 0x000fe200080006ff */
[----:B------:R-:W-:Y:S11]  /*47b0*/  BRA.U !UP3, `(.L_x_86) ;  /* 0x000000010b347547 */ /* 0x000ff6000b800000 */
[----:B------:R-:W-:Y:S01]  /*47c0*/  UPLOP3.LUT UP0, UPT, UPT, UPT, UP2, 0x80, 0x8 ;  /* 0x000000000008789c */ /* 0x000fe20003f0f020 */
[----:B--2---:R-:W-:Y:S02]  /*47d0*/  HFMA2 R0, -RZ, RZ, 0, 5.9604644775390625e-08 ;  /* 0x00000001ff007431 */ /* 0x004fe400000001ff */
[----:B------:R-:W-:Y:S03]  /*47e0*/  IMAD.MOV.U32 R51, RZ, RZ, 0x1 ;  /* 0x00000001ff337424 */ /* 0x000fe600078e00ff */
[----:B------:R-:W-:Y:S05]  /*47f0*/  PLOP3.LUT P0, PT, PT, PT, UP0, 0x80, 0x8 ;  /* 0x000000000008781c */ /* 0x000fea0003f0f008 */
[----:B------:R-:W2:Y:S01]  /*4800*/  @UP0 LDCU.64 UR10, c[0x0][0x888] ;  /* 0x00011100ff0a07ac */ /* 0x000ea20008000a00 */
[----:B------:R-:W-:Y:S07]  /*4810*/  @UP0 UIMAD UR8, UR36, UR4, URZ ;  /* 0x00000004240802a4 */ /* 0x000fee000f8e02ff */
[----:B------:R-:W-:Y:S01]  /*4820*/  @!P0 PRMT R51, R0, 0x7610, R51 ;  /* 0x0000761000338816 */ /* 0x000fe20000000033 */
[----:B--2---:R-:W-:Y:S03]  /*4830*/  @UP0 UIMAD.WIDE UR10, UR8, 0x4, UR10 ;  /* 0x00000004080a08a5 */ /* 0x004fe6000f8e020a */
[----:B------:R-:W2:Y:S03]  /*4840*/  @!UP0 LDCU UR8, c[0x0][0x880] ;  /* 0x00011000ff0887ac */ /* 0x000ea60008000800 */
[----:B------:R-:W-:Y:S01]  /*4850*/  IMAD.U32 R10, RZ, RZ, UR10 ;  /* 0x0000000aff0a7e24 */ /* 0x000fe2000f8e00ff */
[----:B------:R-:W-:Y:S05]  /*4860*/  MOV R11, UR11 ;  /* 0x0000000b000b7c02 */ /* 0x000fea0008000f00 */
[----:B-----5:R4:W5:Y:S02]  /*4870*/  @P0 LDG.E R50, desc[UR46][R10.64] ;  /* 0x0000002e0a320981 */ /* 0x020964000c1e1900 */
[----:B--2-4-:R-:W-:Y:S07]  /*4880*/  @!P0 IMAD.U32 R50, RZ, RZ, UR8 ;  /* 0x00000008ff328e24 */ /* 0x014fee000f8e00ff */
.L_x_86:
[----:B-----5:R-:W-:Y:S01]  /*4890*/  @!P2 FSETP.EQ.AND P0, PT, R50, RZ, PT ;  /* 0x000000ff3200a20b */ /* 0x020fe20003f02000 */
[----:B------:R-:W-:Y:S01]  /*48a0*/  @!UPT UIADD3 URZ, UPT, UPT, URZ, URZ, URZ ;  /* 0x000000fffffff290 */ /* 0x000fe2000fffe0ff */
[----:B------:R-:W-:Y:S11]  /*48b0*/  @!P2 BRA `(.L_x_87) ;  /* 0x000000000014a947 */ /* 0x000ff60003800000 */
[----:B------:R-:W-:Y:S02]  /*48c0*/  LOP3.LUT P2, RZ, R51, 0xff, RZ, 0xc0, !PT ;  /* 0x000000ff33ff7812 */ /* 0x000fe4000784c0ff */
[----:B------:R-:W-:Y:S04]  /*48d0*/  PLOP3.LUT P0, PT, PT, PT, UP0, 0x80, 0x8 ;  /* 0x000000000008781c */ /* 0x000fe80003f0f008 */
[----:B------:R-:W-:Y:S07]  /*48e0*/  PLOP3.LUT P0, PT, P0, PT, PT, 0x8, 0x80 ;  /* 0x000000000080781c */ /* 0x000fee000070e170 */
[----:B------:R-:W-:Y:S11]  /*48f0*/  @P2 FSETP.EQ.AND P0, PT, R50, RZ, PT ;  /* 0x000000ff3200220b */ /* 0x000ff60003f02000 */
[----:B------:R-:W-:Y:S02]  /*4900*/  @!UPT UIADD3 URZ, UPT, UPT, URZ, URZ, URZ ;  /* 0x000000fffffff290 */ /* 0x000fe4000fffe0ff */
.L_x_87:
[----:B------:R-:W4:Y:S01]  /*4910*/  SYNCS.PHASECHK.TRANS64.TRYWAIT P2, [UR7+0x40], R12 ;  /* 0x0000400cff0075a7 */ /* 0x000f220008041107 */
[----:B------:R-:W-:Y:S04]  /*4920*/  ELECT P4, URZ, PT ;  /* 0x0000000000ff782f */ /* 0x000fe80003880000 */
[----:B------:R-:W-:Y:S11]  /*4930*/  PLOP3.LUT P4, PT, P0, P4, PT, 0xf2, 0x2f ;  /* 0x00000000002f781c */ /* 0x000ff60000789e72 */
[----:B------:R-:W-:Y:S02]  /*4940*/  @!UPT UIADD3 URZ, UPT, UPT, URZ, URZ, URZ ;  /* 0x000000fffffff290 */ /* 0x000fe4000fffe0ff */
[----:B-1----:R-:W-:Y:S05]  /*4950*/  @!P4 IADD3 R9, P0, PT, R32, 0x580, RZ ;  /* 0x000005802009c810 */ /* 0x002fea0007f1e0ff */
[----:B--2---:R-:W-:Y:S01]  /*4960*/  @!P4 IMAD.X R0, RZ, RZ, R33, P0 ;  /* 0x000000ffff00c224 */ /* 0x004fe200000e0621 */
[----:B----4-:R-:W-:Y:S07]  /*4970*/  @!P2 BRA `(.L_x_88) ;  /* 0x000000780098a947 */ /* 0x010fee0003800000 */
.L_x_206:
[----:B------:R-:W-:Y:S01]  /*4980*/  @!P4 R2UR UR9, R9 ;  /* 0x000000000909c2ca */ /* 0x000fe200000e0000 */
[----:B------:R-:W-:Y:S01]  /*4990*/  VOTEU.ALL UP1, P4 ;  /* 0x0000000000ff7886 */ /* 0x000fe20002020000 */
[----:B------:R-:W-:Y:S01]  /*49a0*/  @!P4 R2UR UR8, R0 ;  /* 0x000000000008c2ca */ /* 0x000fe200000e0000 */
[----:B------:R-:W-:Y:S01]  /*49b0*/  @!P4 IMAD.MOV.U32 R0, RZ, RZ, 0x4000 ;  /* 0x00004000ff00c424 */ /* 0x000fe200078e00ff */
[----:B------:R-:W-:Y:S01]  /*49c0*/  UMOV UR44, UR36 ;  /* 0x00000024002c7c82 */ /* 0x000fe20008000000 */
[----:B------:R-:W-:Y:S01]  /*49d0*/  UPRMT UR21, UR37, 0x654, UR41 ;  /* 0x0000065425157896 */ /* 0x000fe20008000029 */
[----:B------:R-:W-:Y:S01]  /*49e0*/  @!P4 IADD3 R9, P0, PT, R32, 0x580, RZ ;  /* 0x000005802009c810 */ /* 0x000fe20007f1e0ff */
[----:B------:R-:W-:Y:S01]  /*49f0*/  @!UP1 UIADD3 UR40, UPT, UPT, UR7, 0x400, URZ ;  /* 0x0000040007289890 */ /* 0x000fe2000fffe0ff */
[----:B------:R-:W-:Y:S05]  /*4a00*/  VOTEU.ALL UP1, P4 ;  /* 0x0000000000ff7886 */ /* 0x000fea0002020000 */
[----:B------:R-:W-:Y:S01]  /*4a10*/  IMAD.U32 R10, RZ, RZ, UR9 ;  /* 0x00000009ff0a7e24 */ /* 0x000fe2000f8e00ff */
[----:B------:R-:W-:Y:S01]  /*4a20*/  UMOV UR9, 0x10000000 ;  /* 0x1000000000097882 */ /* 0x000fe20000000000 */
[----:B------:R-:W-:Y:S01]  /*4a30*/  IMAD.U32 R11, RZ, RZ, UR8 ;  /* 0x00000008ff0b7e24 */ /* 0x000fe2000f8e00ff */
[----:B------:R-:W-:Y:S02]  /*4a40*/  UMOV UR8, 0x0 ;  /* 0x0000000000087882 */ /* 0x000fe40000000000 */
[----:B------:R-:W-:Y:S02]  /*4a50*/  @!P4 R2UR UR10, R10 ;  /* 0x000000000a0ac2ca */ /* 0x000fe400000e0000 */
[----:B------:R-:W-:Y:S11]  /*4a60*/  @!P4 R2UR UR11, R11 ;  /* 0x000000000b0bc2ca */ /* 0x000ff600000e0000 */
[----:B------:R-:W-:Y:S02]  /*4a70*/  @!UPT UIADD3 URZ, UPT, UPT, URZ, URZ, URZ ;  /* 0x000000fffffff290 */ /* 0x000fe4000fffe0ff */
[----:B------:R2:W-:Y:S01]  /*4a80*/  @!UP1 UTMALDG.3D [UR40], [UR10], desc[UR8] ;  /* 0x000008280a0095b4 */ /* 0x0005e20008011000 */
[----:B------:R4:W-:Y:S01]  /*4a90*/  @!P4 SYNCS.ARRIVE.TRANS64.RED.A0TR RZ, [UR7+0x20], R0 ;  /* 0x00002000ffffc9a7 */ /* 0x0009e20008300407 */
[----:B------:R-:W-:Y:S01]  /*4aa0*/  SYNCS.ARRIVE.TRANS64.RED.A1T0 RZ, [UR21], RZ ;  /* 0x000000ffffff79a7 */ /* 0x000fe20008100415 */
[----:B----4-:R-:W-:Y:S01]  /*4ab0*/  @!P4 IMAD.X R0, RZ, RZ, R33, P0 ;  /* 0x000000ffff00c224 */ /* 0x010fe200000e0621 */
[----:B------:R-:W4:Y:S02]  /*4ac0*/  SYNCS.PHASECHK.TRANS64.TRYWAIT P2, [UR7+0x48], R12 ;  /* 0x0000480cff0075a7 */ /* 0x000f240008041107 */
[----:B--2-4-:R-:W-:Y:S05]  /*4ad0*/  @!P2 BRA `(.L_x_89) ;  /* 0x000000780058a947 */ /* 0x014fea0003800000 */
.L_x_208:
[----:B------:R-:W-:Y:S01]  /*4ae0*/  @!P4 R2UR UR9, R9 ;  /* 0x000000000909c2ca */ /* 0x000fe200000e0000 */
[----:B------:R-:W-:Y:S01]  /*4af0*/  VOTEU.ALL UP1, P4 ;  /* 0x0000000000ff7886 */ /* 0x000fe20002020000 */
[----:B------:R-:W-:Y:S01]  /*4b00*/  @!P4 R2UR UR8, R0 ;  /* 0x000000000008c2ca */ /* 0x000fe200000e0000 */
[----:B------:R-:W-:Y:S01]  /*4b10*/  @!P4 IMAD.MOV.U32 R0, RZ, RZ, 0x4000 ;  /* 0x00004000ff00c424 */ /* 0x000fe200078e00ff */
[----:B------:R-:W-:Y:S01]  /*4b20*/  UMOV UR35, UR43 ;  /* 0x0000002b00237c82 */ /* 0x000fe20008000000 */
[----:B------:R-:W-:Y:S01]  /*4b30*/  UPRMT UR15, UR37, 0x654, UR33 ;  /* 0x00000654250f7896 */ /* 0x000fe20008000021 */
[----:B------:R-:W-:Y:S01]  /*4b40*/  @!P4 IADD3 R9, P0, PT, R32, 0x580, RZ ;  /* 0x000005802009c810 */ /* 0x000fe20007f1e0ff */
[----:B------:R-:W-:Y:S02]  /*4b50*/  @!UP1 UIADD3 UR34, UPT, UPT, UR42, 0x20, URZ ;  /* 0x000000202a229890 */ /* 0x000fe4000fffe0ff */
[----:B------:R-:W-:Y:S01]  /*4b60*/  @!UP1 UIADD3 UR32, UPT, UPT, UR7, 0x4400, URZ ;  /* 0x0000440007209890 */ /* 0x000fe2000fffe0ff */
[----:B------:R-:W-:Y:S03]  /*4b70*/  VOTEU.ALL UP1, P4 ;  /* 0x0000000000ff7886 */ /* 0x000fe60002020000 */
        /* <DEDUP_REMOVED lines=13> */
.L_x_210:
[----:B------:R-:W-:Y:S01]  /*4c50*/  @!P4 R2UR UR9, R9 ;  /* 0x000000000909c2ca */ /* 0x000fe200000e0000 */
[----:B------:R-:W-:Y:S01]  /*4c60*/  VOTEU.ALL UP1, P4 ;  /* 0x0000000000ff7886 */ /* 0x000fe20002020000 */
[----:B------:R-:W-:Y:S01]  /*4c70*/  @!P4 R2UR UR8, R0 ;  /* 0x000000000008c2ca */ /* 0x000fe200000e0000 */
[----:B------:R-:W-:Y:S01]  /*4c80*/  @!P4 IMAD.MOV.U32 R0, RZ, RZ, 0x4000 ;  /* 0x00004000ff00c424 */ /* 0x000fe200078e00ff */
[----:B------:R-:W-:Y:S01]  /*4c90*/  UMOV UR27, UR43 ;  /* 0x0000002b001b7c82 */ /* 0x000fe20008000000 */
[----:B------:R-:W-:Y:S01]  /*4ca0*/  UMOV UR28, UR36 ;  /* 0x00000024001c7c82 */ /* 0x000fe20008000000 */
[----:B------:R-:W-:Y:S01]  /*4cb0*/  @!UP1 UIADD3 UR26, UPT, UPT, UR42, 0x40, URZ ;  /* 0x000000402a1a9890 */ /* 0x000fe2000fffe0ff */
[----:B------:R-:W-:Y:S01]  /*4cc0*/  @!P4 IADD3 R9, P0, PT, R32, 0x580, RZ ;  /* 0x000005802009c810 */ /* 0x000fe20007f1e0ff */
[----:B------:R-:W-:Y:S01]  /*4cd0*/  @!UP1 UIADD3 UR24, UPT, UPT, UR7, 0x8400, URZ ;  /* 0x0000840007189890 */ /* 0x000fe2000fffe0ff */
[----:B------:R-:W-:Y:S01]  /*4ce0*/  VOTEU.ALL UP1, P4 ;  /* 0x0000000000ff7886 */ /* 0x000fe20002020000 */
[----:B------:R-:W-:Y:S03]  /*4cf0*/  UPRMT UR14, UR37, 0x654, UR25 ;  /* 0x00000654250e7896 */ /* 0x000fe60008000019 */
        /* <DEDUP_REMOVED lines=13> */
.L_x_212:
[----:B------:R-:W-:Y:S01]  /*4dd0*/  @!P4 R2UR UR9, R9 ;  /* 0x000000000909c2ca */ /* 0x000fe200000e0000 */
[----:B------:R-:W-:Y:S01]  /*4de0*/  VOTEU.ALL UP1, P4 ;  /* 0x0000000000ff7886 */ /* 0x000fe20002020000 */
[----:B------:R-:W-:Y:S01]  /*4df0*/  @!P4 R2UR UR8, R0 ;  /* 0x000000000008c2ca */ /* 0x000fe200000e0000 */
[----:B------:R-:W-:Y:S01]  /*4e00*/  @!P4 IMAD.MOV.U32 R0, RZ, RZ, 0x4000 ;  /* 0x00004000ff00c424 */ /* 0x000fe200078e00ff */
[----:B------:R-:W-:Y:S01]  /*4e10*/  UMOV UR19, UR43 ;  /* 0x0000002b00137c82 */ /* 0x000fe20008000000 */
[----:B------:R-:W-:Y:S01]  /*4e20*/  UMOV UR20, UR36 ;  /* 0x0000002400147c82 */ /* 0x000fe20008000000 */
[----:B------:R-:W-:Y:S01]  /*4e30*/  @!UP1 UIADD3 UR18, UPT, UPT, UR42, 0x60, URZ ;  /* 0x000000602a129890 */ /* 0x000fe2000fffe0ff */
[----:B------:R-:W-:Y:S01]  /*4e40*/  SHF.L.U32 R20, RZ, 0x1f, RZ ;  /* 0x0000001fff147819 */ /* 0x000fe200000006ff */
[----:B------:R-:W-:Y:S01]  /*4e50*/  @!UP1 UIADD3 UR16, UPT, UPT, UR7, 0xc400, URZ ;  /* 0x0000c40007109890 */ /* 0x000fe2000fffe0ff */
[----:B------:R-:W-:Y:S01]  /*4e60*/  @!P4 IADD3 R9, P0, PT, R32, 0x580, RZ ;  /* 0x000005802009c810 */ /* 0x000fe20007f1e0ff */
[----:B------:R-:W-:Y:S01]  /*4e70*/  VOTEU.ALL UP1, P4 ;  /* 0x0000000000ff7886 */ /* 0x000fe20002020000 */
[----:B------:R-:W-:Y:S02]  /*4e80*/  UPRMT UR13, UR37, 0x654, UR17 ;  /* 0x00000654250d7896 */ /* 0x000fe40008000011 */
        /* <DEDUP_REMOVED lines=13> */
.L_x_214:
[----:B------:R-:W-:Y:S01]  /*4f60*/  @!P4 R2UR UR9, R9 ;  /* 0x000000000909c2ca */ /* 0x000fe200000e0000 */
[----:B------:R-:W-:Y:S01]  /*4f70*/  VOTEU.ALL UP1, P4 ;  /* 0x0000000000ff7886 */ /* 0x000fe20002020000 */
[----:B------:R-:W-:Y:S01]  /*4f80*/  @!P4 R2UR UR8, R0 ;  /* 0x000000000008c2ca */ /* 0x000fe200000e0000 */
[----:B------:R-:W-:Y:S01]  /*4f90*/  @!P4 IMAD.MOV.U32 R0, RZ, RZ, 0x4000 ;  /* 0x00004000ff00c424 */ /* 0x000fe200078e00ff */
[----:B------:R-:W-:Y:S01]  /*4fa0*/  UMOV UR18, 0x0 ;  /* 0x0000000000127882 */ /* 0x000fe20000000000 */
[----:B------:R-:W-:Y:S01]  /*4fb0*/  UMOV UR19, 0x10000000 ;  /* 0x1000000000137882 */ /* 0x000fe20000000000 */
[----:B------:R-:W-:Y:S01]  /*4fc0*/  @!UP1 UIADD3 UR10, UPT, UPT, UR42, 0x80, URZ ;  /* 0x000000802a0a9890 */ /* 0x000fe2000fffe0ff */
[----:B------:R-:W-:Y:S01]  /*4fd0*/  @!P4 IADD3 R9, P0, PT, R32, 0x580, RZ ;  /* 0x000005802009c810 */ /* 0x000fe20007f1e0ff */
[----:B------:R-:W-:Y:S01]  /*4fe0*/  UMOV UR11, UR43 ;  /* 0x0000002b000b7c82 */ /* 0x000fe20008000000 */
[----:B------:R-:W-:Y:S04]  /*4ff0*/  UMOV UR12, UR36 ;  /* 0x00000024000c7c82 */ /* 0x000fe80008000000 */
[----:B------:R-:W-:Y:S01]  /*5000*/  IMAD.U32 R10, RZ, RZ, UR9 ;  /* 0x00000009ff0a7e24 */ /* 0x000fe2000f8e00ff */
[----:B------:R-:W-:Y:S01]  /*5010*/  UMOV UR9, UR41 ;  /* 0x0000002900097c82 */ /* 0x000fe20008000000 */
[----:B------:R-:W-:Y:S01]  /*5020*/  IMAD.U32 R11, RZ, RZ, UR8 ;  /* 0x00000008ff0b7e24 */ /* 0x000fe2000f8e00ff */
[----:B------:R-:W-:Y:S02]  /*5030*/  @!UP1 UIADD3 UR8, UPT, UPT, UR7, 0x400, URZ ;  /* 0x0000040007089890 */ /* 0x000fe4000fffe0ff */
[----:B------:R-:W-:Y:S01]  /*5040*/  @!P4 R2UR UR22, R10 ;  /* 0x000000000a16c2ca */ /* 0x000fe200000e0000 */
[----:B------:R-:W-:Y:S01]  /*5050*/  VOTEU.ALL UP1, P4 ;  /* 0x0000000000ff7886 */ /* 0x000fe20002020000 */
        /* <DEDUP_REMOVED lines=8> */
.L_x_216:
        /* <DEDUP_REMOVED lines=9> */
[----:B------:R-:W-:Y:S03]  /*5170*/  UMOV UR12, UR36 ;  /* 0x00000024000c7c82 */ /* 0x000fe60008000000 */
[----:B------:R-:W-:Y:S02]  /*5180*/  @!P4 IMAD.X R21, RZ, RZ, R33, P0 ;  /* 0x000000ffff15c224 */ /* 0x000fe400000e0621 */
        /* <DEDUP_REMOVED lines=11> */
[----:B------:R-:W4:Y:S02]  /*5240*/  SYNCS.PHASECHK.TRANS64.TRYWAIT P2, [UR7+0x50], R20 ;  /* 0x00005014ff0075a7 */ /* 0x000f240008041107 */
[----:B--2-4-:R-:W-:Y:S05]  /*5250*/  @!P2 BRA `(.L_x_94) ;  /* 0x0000007000f0a947 */ /* 0x014fea0003800000 */
.L_x_218:
[----:B------:R-:W2:Y:S01]  /*5260*/  LDC.64 R14, c[0x0][0xb10] ;  /* 0x0002c400ff0e7b82 */ /* 0x000ea20000000a00 */
[----:B------:R-:W-:Y:S01]  /*5270*/  @!P4 R2UR UR9, R31 ;  /* 0x000000001f09c2ca */ /* 0x000fe200000e0000 */
[----:B------:R-:W-:Y:S01]  /*5280*/  VOTEU.ALL UP1, P4 ;  /* 0x0000000000ff7886 */ /* 0x000fe20002020000 */
[----:B------:R-:W-:Y:S01]  /*5290*/  @!P4 R2UR UR8, R21 ;  /* 0x000000001508c2ca */ /* 0x000fe200000e0000 */
[----:B------:R-:W-:Y:S01]  /*52a0*/  @!P4 IMAD.MOV.U32 R21, RZ, RZ, 0x4000 ;  /* 0x00004000ff15c424 */ /* 0x000fe200078e00ff */
[----:B------:R-:W-:Y:S03]  /*52b0*/  UMOV UR18, 0x0 ;  /* 0x0000000000127882 */ /* 0x000fe60000000000 */
[----:B------:R-:W4:Y:S01]  /*52c0*/  LDC.64 R10, c[0x0][0xb18] ;  /* 0x0002c600ff0a7b82 */ /* 0x000f220000000a00 */
[----:B------:R-:W-:Y:S01]  /*52d0*/  @!UP1 UIADD3 UR10, UPT, UPT, UR42, 0xc0, URZ ;  /* 0x000000c02a0a9890 */ /* 0x000fe2000fffe0ff */
[----:B------:R-:W-:Y:S01]  /*52e0*/  @P3 SHF.R.U32.HI R28, RZ, 0x10, R25 ;  /* 0x00000010ff1c3819 */ /* 0x000fe20000011619 */
[----:B------:R-:W-:Y:S01]  /*52f0*/  UMOV UR19, 0x10000000 ;  /* 0x1000000000137882 */ /* 0x000fe20000000000 */
[----:B------:R-:W-:Y:S01]  /*5300*/  UMOV UR11, UR43 ;  /* 0x0000002b000b7c82 */ /* 0x000fe20008000000 */
[----:B------:R-:W-:Y:S03]  /*5310*/  UMOV UR12, UR36 ;  /* 0x00000024000c7c82 */ /* 0x000fe60008000000 */
[----:B------:R-:W5:Y:S01]  /*5320*/  @!P1 LDC R0, c[0x0][0xb20] ;  /* 0x0002c800ff009b82 */ /* 0x000f620000000800 */
[----:B------:R-:W-:Y:S02]  /*5330*/  VIADD R30, R30, 0x1 ;  /* 0x000000011e1e7836 */ /* 0x000fe40000000000 */
[----:B------:R-:W-:Y:S05]  /*5340*/  IMAD.U32 R34, RZ, RZ, UR9 ;  /* 0x00000009ff227e24 */ /* 0x000fea000f8e00ff */
[----:B-1----:R-:W1:Y:S01]  /*5350*/  @!P1 LDC R3, c[0x0][0xb0c] ;  /* 0x0002c300ff039b82 */ /* 0x002e620000000800 */
[----:B------:R-:W-:Y:S01]  /*5360*/  IMAD.U32 R35, RZ, RZ, UR8 ;  /* 0x00000008ff237e24 */ /* 0x000fe2000f8e00ff */
[----:B------:R-:W-:Y:S01]  /*5370*/  @!UP1 UIADD3 UR8, UPT, UPT, UR7, 0x8400, URZ ;  /* 0x0000840007089890 */ /* 0x000fe2000fffe0ff */
[----:B------:R-:W-:Y:S01]  /*5380*/  @!P4 R2UR UR20, R34 ;  /* 0x000000002214c2ca */ /* 0x000fe200000e0000 */
[----:B------:R-:W-:Y:S02]  /*5390*/  VOTEU.ALL UP1, P4 ;  /* 0x0000000000ff7886 */ /* 0x000fe40002020000 */
[----:B------:R-:W-:Y:S01]  /*53a0*/  @!P4 R2UR UR21, R35 ;  /* 0x000000002315c2ca */ /* 0x000fe200000e0000 */
[----:B------:R-:W-:Y:S11]  /*53b0*/  UMOV UR9, UR25 ;  /* 0x0000001900097c82 */ /* 0x000ff60008000000 */
[----:B------:R-:W-:Y:S01]  /*53c0*/  @!UPT UIADD3 URZ, UPT, UPT, URZ, URZ, URZ ;  /* 0x000000fffffff290 */ /* 0x000fe2000fffe0ff */
[----:B------:R1:W-:Y:S01]  /*53d0*/  @!UP1 UTMALDG.3D [UR8], [UR20], desc[UR18] ;  /* 0x00001208140095b4 */ /* 0x0003e20008011000 */
[----:B------:R1:W-:Y:S02]  /*53e0*/  @!P4 SYNCS.ARRIVE.TRANS64.RED.A0TR RZ, [UR7+0x30], R21 ;  /* 0x00003015ffffc9a7 */ /* 0x0003e40008300407 */
[----:B-1----:R-:W-:Y:S01]  /*53f0*/  @!P1 ISETP.NE.AND P2, PT, R3, 0x1, PT ;  /* 0x000000010300980c */ /* 0x002fe20003f45270 */
[C---:B--2---:R-:W-:Y:S01]  /*5400*/  @!P1 IMAD.HI.U32 R14, R13.reuse, R14, RZ ;  /* 0x0000000e0d0e9227 */ /* 0x044fe200078e00ff */
[----:B----4-:R-:W-:Y:S03]  /*5410*/  @!P1 ISETP.NE.AND P0, PT, R10, 0x1, PT ;  /* 0x000000010a00980c */ /* 0x010fe60003f05270 */
[C---:B------:R-:W-:Y:S01]  /*5420*/  @!P1 IMAD.HI.U32 R11, R8.reuse, R11, RZ ;  /* 0x0000000b080b9227 */ /* 0x040fe200078e00ff */
[----:B------:R-:W-:Y:S04]  /*5430*/  @!P1 SHF.R.U32.HI R14, RZ, R15, R14 ;  /* 0x0000000fff0e9219 */ /* 0x000fe8000001160e */
[----:B-----5:R-:W-:Y:S01]  /*5440*/  @!P1 SHF.R.U32.HI R9, RZ, R0, R11 ;  /* 0x00000000ff099219 */ /* 0x020fe2000001160b */
[----:B------:R-:W-:Y:S01]  /*5450*/  SYNCS.ARRIVE.TRANS64.RED.A1T0 RZ, [UR14], RZ ;  /* 0x000000ffffff79a7 */ /* 0x000fe2000810040e */
[----:B------:R-:W-:Y:S02]  /*5460*/  @!P1 SEL R14, R13, R14, !P2 ;  /* 0x0000000e0d0e9207 */ /* 0x000fe40005000000 */
[----:B------:R-:W-:Y:S01]  /*5470*/  @!P1 SEL R9, R8, R9, !P0 ;  /* 0x0000000908099207 */ /* 0x000fe20004000000 */
[----:B------:R-:W1:Y:S04]  /*5480*/  SYNCS.PHASECHK.TRANS64.TRYWAIT P5, [UR7+0x58], R20 ;  /* 0x00005814ff0075a7 */ /* 0x000e6800080a1107 */
[----:B------:R-:W-:Y:S02]  /*5490*/  @!P1 IMAD.IADD R0, R9, 0x1, -R14 ;  /* 0x0000000109009824 */ /* 0x000fe400078e0a0e */
[----:B------:R-:W-:Y:S02]  /*54a0*/  @!P1 IMAD.IADD R9, R14, 0x1, -R9 ;  /* 0x000000010e099824 */ /* 0x000fe400078e0a09 */
[----:B------:R-:W-:Y:S02]  /*54b0*/  @!P1 IMAD R13, R0, R3, R13 ;  /* 0x00000003000d9224 */ /* 0x000fe400078e020d */
[----:B------:R-:W-:Y:S01]  /*54c0*/  @!P1 IMAD R8, R9, R10, R8 ;  /* 0x0000000a09089224 */ /* 0x000fe200078e0208 */
[----:B-1----:R-:W-:Y:S06]  /*54d0*/  @!P5 BRA `(.L_x_95) ;  /* 0x000000700068d947 */ /* 0x002fec0003800000 */
.L_x_220:
[----:B-1----:R-:W-:Y:S01]  /*54e0*/  @!P4 IADD3 R3, P0, PT, R32, 0x580, RZ ;  /* 0x000005802003c810 */ /* 0x002fe20007f1e0ff */
[----:B------:R-:W-:Y:S01]  /*54f0*/  VOTEU.ALL UP1, P4 ;  /* 0x0000000000ff7886 */ /* 0x000fe20002020000 */
[----:B------:R-:W-:Y:S01]  /*5500*/  UMOV UR18, 0x0 ;  /* 0x0000000000127882 */ /* 0x000fe20000000000 */
[----:B------:R-:W-:Y:S01]  /*5510*/  UMOV UR19, 0x10000000 ;  /* 0x1000000000137882 */ /* 0x000fe20000000000 */
[----:B------:R-:W-:Y:S01]  /*5520*/  @!P4 R2UR UR9, R3 ;  /* 0x000000000309c2ca */ /* 0x000fe200000e0000 */
[----:B------:R-:W-:Y:S01]  /*5530*/  @!P4 IMAD.X R0, RZ, RZ, R33, P0 ;  /* 0x000000ffff00c224 */ /* 0x000fe200000e0621 */
[----:B------:R-:W-:Y:S01]  /*5540*/  @!UP1 UIADD3 UR10, UPT, UPT, UR42, 0xe0, URZ ;  /* 0x000000e02a0a9890 */ /* 0x000fe2000fffe0ff */
[----:B------:R-:W-:Y:S01]  /*5550*/  ISETP.NE.AND P0, PT, R30, 0x2, PT ;  /* 0x000000021e00780c */ /* 0x000fe20003f05270 */
[----:B------:R-:W-:Y:S01]  /*5560*/  UMOV UR11, UR43 ;  /* 0x0000002b000b7c82 */ /* 0x000fe20008000000 */
[----:B------:R-:W-:Y:S01]  /*5570*/  UMOV UR12, UR36 ;  /* 0x00000024000c7c82 */ /* 0x000fe20008000000 */
[----:B------:R-:W-:Y:S01]  /*5580*/  @!P4 R2UR UR8, R0 ;  /* 0x000000000008c2ca */ /* 0x000fe200000e0000 */
[----:B------:R-:W-:Y:S01]  /*5590*/  IMAD.IADD R20, R8, 0x1, R49 ;  /* 0x0000000108147824 */ /* 0x000fe200078e0231 */
[----:B------:R-:W-:Y:S01]  /*55a0*/  @P3 R2UR UR36, R28 ;  /* 0x000000001c2432ca */ /* 0x000fe200000e0000 */
[----:B------:R-:W-:Y:S01]  /*55b0*/  IMAD.IADD R21, R13, 0x1, R114 ;  /* 0x000000010d157824 */ /* 0x000fe200078e0272 */
[----:B------:R-:W-:Y:S02]  /*55c0*/  SEL R0, RZ, 0x1, P0 ;  /* 0x00000001ff007807 */ /* 0x000fe40000000000 */
[----:B------:R-:W-:Y:S01]  /*55d0*/  SEL R30, R30, RZ, P0 ;  /* 0x000000ff1e1e7207 */ /* 0x000fe20000000000 */
[----:B------:R-:W-:Y:S01]  /*55e0*/  IMAD.U32 R10, RZ, RZ, UR9 ;  /* 0x00000009ff0a7e24 */ /* 0x000fe2000f8e00ff */
[----:B------:R-:W-:Y:S01]  /*55f0*/  UMOV UR9, UR17 ;  /* 0x0000001100097c82 */ /* 0x000fe20008000000 */
[----:B------:R-:W-:Y:S03]  /*5600*/  LOP3.LUT R29, R29, R0, RZ, 0x3c, !PT ;  /* 0x000000001d1d7212 */ /* 0x000fe600078e3cff */
[----:B------:R-:W-:Y:S01]  /*5610*/  @!P4 R2UR UR14, R10 ;  /* 0x000000000a0ec2ca */ /* 0x000fe200000e0000 */
[----:B------:R-:W-:Y:S01]  /*5620*/  IMAD.U32 R11, RZ, RZ, UR8 ;  /* 0x00000008ff0b7e24 */ /* 0x000fe2000f8e00ff */
[----:B------:R-:W-:Y:S01]  /*5630*/  @!UP1 UIADD3 UR8, UPT, UPT, UR7, 0xc400, URZ ;  /* 0x0000c40007089890 */ /* 0x000fe2000fffe0ff */
[----:B------:R-:W-:Y:S03]  /*5640*/  VOTEU.ALL UP1, P4 ;  /* 0x0000000000ff7886 */ /* 0x000fe60002020000 */
[----:B------:R-:W-:Y:S11]  /*5650*/  @!P4 R2UR UR15, R11 ;  /* 0x000000000b0fc2ca */ /* 0x000ff600000e0000 */
[----:B------:R-:W-:Y:S02]  /*5660*/  @!UPT UIADD3 URZ, UPT, UPT, URZ, URZ, URZ ;  /* 0x000000fffffff290 */ /* 0x000fe4000fffe0ff */
[----:B------:R2:W-:Y:S01]  /*5670*/  @!UP1 UTMALDG.3D [UR8], [UR14], desc[UR18] ;  /* 0x000012080e0095b4 */ /* 0x0005e20008011000 */
[----:B------:R2:W-:Y:S01]  /*5680*/  @!P4 SYNCS.ARRIVE.TRANS64.RED.A0TR RZ, [UR7+0x38], R23 ;  /* 0x00003817ffffc9a7 */ /* 0x0005e20008300407 */
[----:B------:R-:W-:Y:S01]  /*5690*/  UPLOP3.LUT UP1, UPT, UPT, UPT, UPT, 0x80, 0x8 ;  /* 0x000000000008789c */ /* 0x000fe20003f2f070 */
[----:B------:R-:W-:Y:S01]  /*56a0*/  SYNCS.ARRIVE.TRANS64.RED.A1T0 RZ, [UR13], RZ ;  /* 0x000000ffffff79a7 */ /* 0x000fe2000810040d */
[----:B------:R-:W-:Y:S09]  /*56b0*/  @P3 BRA `(.L_x_96) ;  /* 0xffffffec00103947 */ /* 0x000ff2000383ffff */
[----:B------:R-:W1:Y:S02]  /*56c0*/  SYNCS.PHASECHK.TRANS64.TRYWAIT P0, [UR7+0x40], R12 ;  /* 0x0000400cff0075a7 */ /* 0x000e640008001107 */
[----:B-1----:R-:W-:Y:S05]  /*56d0*/  @!P0 BRA `(.L_x_97) ;  /* 0x0000007000008947 */ /* 0x002fea0003800000 */
.L_x_222:
[----:B------:R-:W4:Y:S02]  /*56e0*/  SYNCS.PHASECHK.TRANS64.TRYWAIT P0, [UR7+0x48], R12 ;  /* 0x0000480cff0075a7 */ /* 0x000f240008001107 */
[----:B----4-:R-:W-:Y:S05]  /*56f0*/  @!P0 BRA `(.L_x_98) ;  /* 0x0000007000108947 */ /* 0x010fea0003800000 */
.L_x_224:
[----:B------:R-:W4:Y:S01]  /*5700*/  SYNCS.PHASECHK.TRANS64.TRYWAIT P0, [UR7+0x50], R12 ;  /* 0x0000500cff0075a7 */ /* 0x000f220008001107 */
[----:B------:R-:W-:Y:S01]  /*5710*/  HFMA2 R0, -RZ, RZ, 0, 5.9604644775390625e-08 ;  /* 0x00000001ff007431 */ /* 0x000fe200000001ff */
[----:B----4-:R-:W-:Y:S06]  /*5720*/  @!P0 BRA `(.L_x_99) ;  /* 0x00000070001c8947 */ /* 0x010fec0003800000 */
.L_x_226:
[----:B------:R-:W-:Y:S02]  /*5730*/  MOV R2, UR7 ;  /* 0x0000000700027c02 */ /* 0x000fe40008000f00 */
[----:B-1----:R-:W-:-:S07]  /*5740*/  SHF.L.U32 R3, R0, 0x1f, RZ ;  /* 0x0000001f00037819 */ /* 0x002fce00000006ff */
.L_x_100:
[----:B-1----:R1:W4:Y:S02]  /*5750*/  SYNCS.PHASECHK.TRANS64.TRYWAIT P0, [R2+URZ+0x58], R3 ;  /* 0x00005803020075a7 */ /* 0x00232400080011ff */
[----:B----4-:R-:W-:Y:S05]  /*5760*/  @!P0 NANOSLEEP.SYNCS 0x989680 ;  /* 0x009896800000895d */ /* 0x010fea0003900000 */
[----:B------:R-:W4:Y:S02]  /*5770*/  @!P0 SYNCS.PHASECHK.TRANS64 P0, [R2+URZ+0x58], R3 ;  /* 0x00005803020085a7 */ /* 0x000f2400080010ff */
[----:B--2-4-:R-:W-:Y:S05]  /*5780*/  @P0 EXIT ;  /* 0x000000000000094d */ /* 0x014fea0003800000 */
[----:B------:R-:W-:Y:S05]  /*5790*/  BRA `(.L_x_100) ;  /* 0xfffffffc00ec7947 */ /* 0x000fea000383ffff */
.L_x_81:
[----:B------:R-:W-:-:S06]  /*57a0*/  UISETP.GE.AND UP1, UPT, UR10, 0x4, UPT ;  /* 0x000000040a00788c */ /* 0x000fcc000bf26270 */
[----:B------:R-:W-:-:S13]  /*57b0*/  PLOP3.LUT P0, PT, PT, PT, UP1, 0x80, 0x8 ;  /* 0x000000000008781c */ /* 0x000fda0003f0f018 */
[----:B------:R-:W-:Y:S05]  /*57c0*/  @!P0 EXIT ;  /* 0x000000000000894d */ /* 0x000fea0003800000 */
[----:B------:R-:W-:Y:S01]  /*57d0*/  BAR.SYNC.DEFER_BLOCKING 0x6, 0xa0 ;  /* 0x0182800000007b1d */ /* 0x000fe20000010000 */
[C---:B------:R-:W-:Y:S01]  /*57e0*/  IMAD.SHL.U32 R3, R127.reuse, 0x20, RZ ;  /* 0x000000207f037824 */ /* 0x040fe200078e00ff */
[C---:B------:R-:W-:Y:S01]  /*57f0*/  LOP3.LUT R119, R127.reuse, 0x1, RZ, 0xc0, !PT ;  /* 0x000000017f777812 */ /* 0x040fe200078ec0ff */
[C---:B------:R-:W-:Y:S02]  /*5800*/  IMAD.U32 R47, R127.reuse, 0x10000, RZ ;  /* 0x000100007f2f7824 */ /* 0x040fe400078e00ff */
[----:B------:R-:W-:Y:S01]  /*5810*/  IMAD.SHL.U32 R118, R127, 0x4, RZ ;  /* 0x000000047f767824 */ /* 0x000fe200078e00ff */
[----:B------:R-:W-:Y:S02]  /*5820*/  UMOV UR48, 0x400 ;  /* 0x0000040000307882 */ /* 0x000fe40000000000 */
[----:B------:R-:W1:Y:S01]  /*5830*/  LDC R117, c[0x0][0x370] ;  /* 0x0000dc00ff757b82 */ /* 0x000e620000000800 */
[----:B------:R-:W-:Y:S01]  /*5840*/  ULEA UR48, UR37, UR48, 0x18 ;  /* 0x0000003025307291 */ /* 0x000fe2000f8ec0ff */
[----:B------:R-:W-:Y:S01]  /*5850*/  ISETP.NE.U32.AND P0, PT, R119, 0x1, PT ;  /* 0x000000017700780c */ /* 0x000fe20003f05070 */
[----:B------:R-:W-:Y:S01]  /*5860*/  IMAD.MOV.U32 R126, RZ, RZ, 0x2 ;  /* 0x00000002ff7e7424 */ /* 0x000fe200078e00ff */
[----:B------:R-:W-:Y:S01]  /*5870*/  LOP3.LUT R5, R3, 0xe0, RZ, 0xc0, !PT ;  /* 0x000000e003057812 */ /* 0x000fe200078ec0ff */
[----:B------:R-:W-:Y:S01]  /*5880*/  UIADD3 UR4, UPT, UPT, UR48, 0x400, URZ ;  /* 0x0000040030047890 */ /* 0x000fe2000fffe0ff */
[----:B------:R-:W-:Y:S01]  /*5890*/  LOP3.LUT R47, R47, 0x600000, RZ, 0xc0, !PT ;  /* 0x006000002f2f7812 */ /* 0x000fe200078ec0ff */
[----:B------:R-:W-:Y:S01]  /*58a0*/  IMAD.MOV.U32 R125, RZ, RZ, 0x4 ;  /* 0x00000004ff7d7424 */ /* 0x000fe200078e00ff */
[----:B------:R-:W2:Y:S01]  /*58b0*/  LDC R42, c[0x0][0xb0c] ;  /* 0x0002c300ff2a7b82 */ /* 0x000ea20000000800 */
[----:B------:R-:W-:Y:S01]  /*58c0*/  R2P PR, R127, 0x6 ;  /* 0x000000067f007804 */ /* 0x000fe20000000000 */
[----:B------:R-:W-:Y:S01]  /*58d0*/  IMAD.MOV.U32 R44, RZ, RZ, RZ ;  /* 0x000000ffff2c7224 */ /* 0x000fe200078e00ff */
[----:B------:R-:W-:Y:S01]  /*58e0*/  LOP3.LUT R118, R5, 0x1c, R118, 0xf8, !PT ;  /* 0x0000001c05767812 */ /* 0x000fe200078ef876 */
[----:B------:R-:W-:Y:S01]  /*58f0*/  IMAD.MOV.U32 R124, RZ, RZ, RZ ;  /* 0x000000ffff7c7224 */ /* 0x000fe200078e00ff */
[----:B------:R-:W-:Y:S01]  /*5900*/  P2R R2, PR, RZ, 0x1 ;  /* 0x00000001ff027803 */ /* 0x000fe20000000000 */
[----:B------:R-:W-:Y:S01]  /*5910*/  IMAD.MOV.U32 R130, RZ, RZ, RZ ;  /* 0x000000ffff827224 */ /* 0x000fe200078e00ff */
[----:B------:R-:W-:Y:S01]  /*5920*/  LOP3.LUT R118, R118, 0xf00, R3, 0xf8, !PT ;  /* 0x00000f0076767812 */ /* 0x000fe200078ef803 */
[----:B------:R-:W3:Y:S01]  /*5930*/  LDC R115, c[0x0][0xb20] ;  /* 0x0002c800ff737b82 */ /* 0x000ee20000000800 */
[----:B------:R-:W4:Y:S01]  /*5940*/  LDS R0, [UR48+0x100] ;  /* 0x00010030ff007984 */ /* 0x000f220008000800 */
[----:B------:R-:W-:Y:S01]  /*5950*/  LOP3.LUT R127, R127, 0x60, RZ, 0xc0, !PT ;  /* 0x000000607f7f7812 */ /* 0x000fe200078ec0ff */
[----:B------:R-:W-:Y:S01]  /*5960*/  IMAD.MOV.U32 R123, RZ, RZ, RZ ;  /* 0x000000ffff7b7224 */ /* 0x000fe200078e00ff */
[----:B------:R-:W-:Y:S01]  /*5970*/  SEL R126, R126, 0xfffffffe, !P1 ;  /* 0xfffffffe7e7e7807 */ /* 0x000fe20004800000 */
[----:B------:R-:W-:Y:S01]  /*5980*/  IMAD.U32 R121, RZ, RZ, UR4 ;  /* 0x00000004ff797e24 */ /* 0x000fe2000f8e00ff */
[----:B------:R-:W-:Y:S01]  /*5990*/  SEL R125, R125, 0xfffffffc, !P2 ;  /* 0xfffffffc7d7d7807 */ /* 0x000fe20005000000 */
[----:B------:R-:W1:Y:S01]  /*59a0*/  LDCU.64 UR52, c[0x0][0x348] ;  /* 0x00006900ff3477ac */ /* 0x000e620008000a00 */
[----:B------:R-:W1:Y:S01]  /*59b0*/  LDC R41, c[0x0][0xb30] ;  /* 0x0002cc00ff297b82 */ /* 0x000e620000000800 */
[----:B------:R-:W1:Y:S01]  /*59c0*/  LDCU.64 UR38, c[0x0][0x888] ;  /* 0x00011100ff2677ac */ /* 0x000e620008000a00 */
[----:B------:R-:W1:Y:S06]  /*59d0*/  LDCU.64 UR44, c[0x0][0x890] ;  /* 0x00011200ff2c77ac */ /* 0x000e6c0008000a00 */
[----:B------:R-:W1:Y:S01]  /*59e0*/  LDC.64 R112, c[0x0][0xb10] ;  /* 0x0002c400ff707b82 */ /* 0x000e620000000a00 */
[----:B------:R-:W-:Y:S01]  /*59f0*/  UMOV UR49, URZ ;  /* 0x000000ff00317c82 */ /* 0x000fe20008000000 */
[----:B------:R-:W-:-:S06]  /*5a00*/  UMOV UR51, URZ ;  /* 0x000000ff00337c82 */ /* 0x000fcc0008000000 */
[----:B------:R-:W1:Y:S08]  /*5a10*/  LDC.64 R38, c[0x0][0xb18] ;  /* 0x0002c600ff267b82 */ /* 0x000e700000000a00 */
[----:B------:R-:W1:Y:S08]  /*5a20*/  LDC.64 R36, c[0x0][0xb28] ;  /* 0x0002ca00ff247b82 */ /* 0x000e700000000a00 */
[----:B------:R-:W1:Y:S01]  /*5a30*/  LDC.64 R110, c[0x0][0x8b0] ;  /* 0x00022c00ff6e7b82 */ /* 0x000e620000000a00 */
[----:B----4-:R-:W-:-:S07]  /*5a40*/  IMAD.IADD R47, R0, 0x1, R47 ;  /* 0x00000001002f7824 */ /* 0x010fce00078e022f */
[----:B------:R-:W4:Y:S08]  /*5a50*/  LDC.64 R108, c[0x0][0x8a8] ;  /* 0x00022a00ff6c7b82 */ /* 0x000f300000000a00 */
[----:B--23--:R-:W1:Y:S02]  /*5a60*/  LDC R116, c[0x0][0x374] ;  /* 0x0000dd00ff747b82 */ /* 0x00ce640000000800 */
.L_x_176:
[C---:B------:R-:W-:Y:S02]  /*5a70*/  LEA R0, R130.reuse, UR48, 0x3 ;  /* 0x0000003082007c11 */ /* 0x040fe4000f8e18ff */
[----:B------:R-:W-:Y:S02]  /*5a80*/  SHF.L.U32 R3, R123, 0x1f, RZ ;  /* 0x0000001f7b037819 */ /* 0x000fe400000006ff */
[----:B------:R-:W-:Y:S02]  /*5a90*/  LEA R16, R130, UR48, 0x4 ;  /* 0x0000003082107c11 */ /* 0x000fe4000f8e20ff */
[----:B------:R-:W2:Y:S02]  /*5aa0*/  SYNCS.PHASECHK.TRANS64.TRYWAIT P0, [R0+URZ+0x70], R3 ;  /* 0x00007003000075a7 */ /* 0x000ea400080011ff */
[----:B--2---:R-:W-:Y:S05]  /*5ab0*/  @!P0 BRA `(.L_x_101) ;  /* 0x0000006c00508947 */ /* 0x004fea0003800000 */
.L_x_227:
[----:B------:R-:W3:Y:S01]  /*5ac0*/  LDC.64 R12, c[0x0][0xb10] ;  /* 0x0002c400ff0c7b82 */ /* 0x000ee20000000a00 */
[----:B------:R-:W4:Y:S01]  /*5ad0*/  LDS.128 R16, [R16+0xe0] ;  /* 0x0000e00010107984 */ /* 0x000f220000000c00 */
[----:B-1----:R-:W-:Y:S01]  /*5ae0*/  ISETP.NE.AND P1, PT, R41, 0x1, PT ;  /* 0x000000012900780c */ /* 0x002fe20003f25270 */
[----:B--2---:R-:W-:Y:S01]  /*5af0*/  VIADD R0, R0, 0x80 ;  /* 0x0000008000007836 */ /* 0x004fe20000000000 */
[----:B------:R-:W-:Y:S04]  /*5b00*/  ISETP.GE.AND P0, PT, R40, 0x1, PT ;  /* 0x000000012800780c */ /* 0x000fe80003f06270 */
[----:B------:R-:W1:Y:S01]  /*5b10*/  LDC.64 R10, c[0x0][0xb18] ;  /* 0x0002c600ff0a7b82 */ /* 0x000e620000000a00 */
[----:B------:R-:W-:Y:S01]  /*5b20*/  PRMT R0, RZ, 0x654, R0 ;  /* 0x00000654ff007816 */ /* 0x000fe20000000000 */
[----:B------:R-:W-:Y:S01]  /*5b30*/  @!PT LDS RZ, [RZ] ;  /* 0x00000000fffff984 */ /* 0x000fe20000000800 */
[----:B------:R-:W-:Y:S01]  /*5b40*/  @!PT LDS RZ, [RZ] ;  /* 0x00000000fffff984 */ /* 0x000fe20000000800 */
[----:B------:R-:W-:Y:S01]  /*5b50*/  @!PT LDS RZ, [RZ] ;  /* 0x00000000fffff984 */ /* 0x000fe20000000800 */
[----:B------:R-:W-:Y:S01]  /*5b60*/  @!PT LDS RZ, [RZ] ;  /* 0x00000000fffff984 */ /* 0x000fe20000000800 */
[----:B------:R2:W-:Y:S06]  /*5b70*/  MEMBAR.ALL.CTA ;  /* 0x0000000000007992 */ /* 0x0005ec0000008000 */
[----:B--2---:R-:W2:Y:S01]  /*5b80*/  FENCE.VIEW.ASYNC.S ;  /* 0x00000000000073c6 */ /* 0x004ea20000000000 */
[----:B------:R-:W1:Y:S08]  /*5b90*/  @!P1 LDC R14, c[0x0][0xb20] ;  /* 0x0002c800ff0e9b82 */ /* 0x000e700000000800 */
[----:B------:R-:W1:Y:S01]  /*5ba0*/  @!P1 LDC R9, c[0x0][0xb0c] ;  /* 0x0002c300ff099b82 */ /* 0x000e620000000800 */
[----:B--2---:R2:W-:Y:S01]  /*5bb0*/  SYNCS.ARRIVE.TRANS64.RED.A1T0 RZ, [R0+URZ], RZ ;  /* 0x000000ff00ff79a7 */ /* 0x0045e200081004ff */
[----:B----4-:R-:W-:Y:S04]  /*5bc0*/  LOP3.LUT P4, RZ, R18, 0x1, RZ, 0xc0, !PT ;  /* 0x0000000112ff7812 */ /* 0x010fe8000788c0ff */
[----:B------:R-:W-:Y:S09]  /*5bd0*/  P2R R128, PR, RZ, 0x10 ;  /* 0x00000010ff807803 */ /* 0x000ff20000000000 */
[----:B------:R-:W-:Y:S02]  /*5be0*/  @P4 MOV R45, R16 ;  /* 0x00000010002d4202 */ /* 0x000fe40000000f00 */
[----:B------:R-:W-:Y:S01]  /*5bf0*/  @P4 LOP3.LUT R43, R17, 0xffff, RZ, 0xc0, !PT ;  /* 0x0000ffff112b4812 */ /* 0x000fe200078ec0ff */
[----:B--23--:R-:W-:Y:S06]  /*5c00*/  @!P0 BRA `(.L_x_102) ;  /* 0x0000000000a48947 */ /* 0x00cfec0003800000 */
[----:B------:R-:W-:Y:S01]  /*5c10*/  IMAD.HI.U32 R24, R116, R39, RZ ;  /* 0x0000002774187227 */ /* 0x000fe200078e00ff */
[----:B------:R-:W-:Y:S02]  /*5c20*/  ISETP.NE.AND P0, PT, R38, 0x1, PT ;  /* 0x000000012600780c */ /* 0x000fe40003f05270 */
[----:B------:R-:W-:Y:S01]  /*5c30*/  ISETP.NE.AND P2, PT, R40, 0x1, PT ;  /* 0x000000012800780c */ /* 0x000fe20003f45270 */
[-C--:B------:R-:W-:Y:S01]  /*5c40*/  IMAD.HI.U32 R22, R117, R112.reuse, RZ ;  /* 0x0000007075167227 */ /* 0x080fe200078e00ff */
[----:B------:R-:W-:Y:S02]  /*5c50*/  SHF.R.U32.HI R23, RZ, R115, R24 ;  /* 0x00000073ff177219 */ /* 0x000fe40000011618 */
[----:B------:R-:W-:Y:S01]  /*5c60*/  ISETP.NE.AND P3, PT, R42, 0x1, PT ;  /* 0x000000012a00780c */ /* 0x000fe20003f65270 */
[----:B------:R-:W-:Y:S01]  /*5c70*/  IMAD.HI.U32 R28, R43, R39, RZ ;  /* 0x000000272b1c7227 */ /* 0x000fe200078e00ff */
[----:B------:R-:W-:Y:S02]  /*5c80*/  SHF.R.U32.HI R22, RZ, R113, R22 ;  /* 0x00000071ff167219 */ /* 0x000fe40000011616 */
[----:B------:R-:W-:Y:S01]  /*5c90*/  SEL R3, R116, R23, !P0 ;  /* 0x0000001774037207 */ /* 0x000fe20004000000 */
[----:B------:R-:W-:Y:S01]  /*5ca0*/  IMAD.HI.U32 R26, R45, R112, RZ ;  /* 0x000000702d1a7227 */ /* 0x000fe200078e00ff */
[----:B------:R-:W-:Y:S03]  /*5cb0*/  SEL R7, R117, R22, !P3 ;  /* 0x0000001675077207 */ /* 0x000fe60005800000 */
[-C--:B------:R-:W-:Y:S01]  /*5cc0*/  IMAD.HI.U32 R22, R3, R36.reuse, RZ ;  /* 0x0000002403167227 */ /* 0x080fe200078e00ff */
[----:B------:R-:W-:Y:S03]  /*5cd0*/  SHF.R.U32.HI R26, RZ, R113, R26 ;  /* 0x00000071ff1a7219 */ /* 0x000fe6000001161a */
[----:B------:R-:W-:Y:S01]  /*5ce0*/  IMAD.HI.U32 R24, R7, R36, RZ ;  /* 0x0000002407187227 */ /* 0x000fe200078e00ff */
[----:B------:R-:W-:Y:S02]  /*5cf0*/  @P2 SHF.R.U32.HI R3, RZ, R37, R22 ;  /* 0x00000025ff032219 */ /* 0x000fe40000011616 */
[----:B------:R-:W-:Y:S02]  /*5d00*/  SHF.R.U32.HI R22, RZ, R115, R28 ;  /* 0x00000073ff167219 */ /* 0x000fe4000001161c */
[----:B------:R-:W-:Y:S01]  /*5d10*/  @P2 SHF.R.U32.HI R7, RZ, R37, R24 ;  /* 0x00000025ff072219 */ /* 0x000fe20000011618 */
[C---:B------:R-:W-:Y:S01]  /*5d20*/  IMAD R2, R40.reuse, R3, RZ ;  /* 0x0000000328027224 */ /* 0x040fe200078e02ff */
[----:B------:R-:W-:Y:S02]  /*5d30*/  SEL R5, R43, R22, !P0 ;  /* 0x000000162b057207 */ /* 0x000fe40004000000 */
[----:B------:R-:W-:Y:S01]  /*5d40*/  SEL R3, R45, R26, !P3 ;  /* 0x0000001a2d037207 */ /* 0x000fe20005800000 */
[----:B------:R-:W-:Y:S01]  /*5d50*/  IMAD R4, R40, R7, RZ ;  /* 0x0000000728047224 */ /* 0x000fe200078e02ff */
[C---:B------:R-:W-:Y:S01]  /*5d60*/  ISETP.GE.AND P0, PT, R5.reuse, R2, PT ;  /* 0x000000020500720c */ /* 0x040fe20003f06270 */
[----:B------:R-:W-:Y:S03]  /*5d70*/  IMAD.HI.U32 R6, R5, R36, RZ ;  /* 0x0000002405067227 */ /* 0x000fe600078e00ff */
[----:B------:R-:W-:Y:S01]  /*5d80*/  ISETP.GE.OR P0, PT, R3, R4, P0 ;  /* 0x000000040300720c */ /* 0x000fe20000706670 */
[----:B------:R-:W-:Y:S01]  /*5d90*/  IMAD.MOV R4, RZ, RZ, -R3 ;  /* 0x000000ffff047224 */ /* 0x000fe200078e0a03 */
[-C--:B------:R-:W-:Y:S03]  /*5da0*/  SHF.R.U32.HI R6, RZ, R37.reuse, R6 ;  /* 0x00000025ff067219 */ /* 0x080fe60000011606 */
[----:B------:R-:W-:Y:S01]  /*5db0*/  IMAD R45, R42, R4, R45 ;  /* 0x000000042a2d7224 */ /* 0x000fe200078e022d */
[----:B------:R-:W-:Y:S05]  /*5dc0*/  SEL R15, R5, R6, !P2 ;  /* 0x00000006050f7207 */ /* 0x000fea0005000000 */
[----:B------:R-:W-:Y:S02]  /*5dd0*/  IMAD.MOV R6, RZ, RZ, -R15 ;  /* 0x000000ffff067224 */ /* 0x000fe400078e0a0f */
[C---:B------:R-:W-:Y:S04]  /*5de0*/  @!P0 IMAD.HI.U32 R2, R3.reuse, R36, RZ ;  /* 0x0000002403028227 */ /* 0x040fe800078e00ff */
[----:B------:R-:W-:Y:S01]  /*5df0*/  IMAD R6, R40, R6, R5 ;  /* 0x0000000628067224 */ /* 0x000fe200078e0205 */
[----:B------:R-:W-:Y:S04]  /*5e00*/  @!P0 SHF.R.U32.HI R2, RZ, R37, R2 ;  /* 0x00000025ff028219 */ /* 0x000fe80000011602 */
[----:B------:R-:W-:Y:S02]  /*5e10*/  @!P0 SEL R0, R3, R2, !P2 ;  /* 0x0000000203008207 */ /* 0x000fe40005000000 */
[----:B------:R-:W-:Y:S02]  /*5e20*/  IADD3 R2, PT, PT, -R5, RZ, RZ ;  /* 0x000000ff05027210 */ /* 0x000fe40007ffe1ff */
[----:B------:R-:W-:Y:S01]  /*5e30*/  @!P0 IADD3 R8, PT, PT, R15, -R0, RZ ;  /* 0x800000000f088210 */ /* 0x000fe20007ffe0ff */
[----:B------:R-:W-:Y:S02]  /*5e40*/  @!P0 IMAD R0, R7, R6, R0 ;  /* 0x0000000607008224 */ /* 0x000fe400078e0200 */
[----:B------:R-:W-:Y:S02]  /*5e50*/  IMAD R43, R38, R2, R43 ;  /* 0x00000002262b7224 */ /* 0x000fe400078e022b */
[----:B------:R-:W-:Y:S02]  /*5e60*/  @!P0 IMAD R5, R8, R40, R3 ;  /* 0x0000002808058224 */ /* 0x000fe400078e0203 */
[----:B------:R-:W-:Y:S04]  /*5e70*/  @!P0 IMAD.MOV.U32 R3, RZ, RZ, R0 ;  /* 0x000000ffff038224 */ /* 0x000fe800078e0000 */
[----:B------:R-:W-:Y:S02]  /*5e80*/  IMAD R45, R3, R42, R45 ;  /* 0x0000002a032d7224 */ /* 0x000fe400078e022d */
[----:B------:R-:W-:Y:S07]  /*5e90*/  IMAD R43, R5, R38, R43 ;  /* 0x00000026052b7224 */ /* 0x000fee00078e022b */
.L_x_102:
[----:B-1----:R-:W-:Y:S01]  /*5ea0*/  @!P1 ISETP.NE.AND P0, PT, R10, 0x1, PT ;  /* 0x000000010a00980c */ /* 0x002fe20003f05270 */
[----:B------:R-:W-:Y:S01]  /*5eb0*/  @!P1 IMAD.HI.U32 R3, R43, R11, RZ ;  /* 0x0000000b2b039227 */ /* 0x000fe200078e00ff */
[----:B------:R-:W-:Y:S01]  /*5ec0*/  R2UR UR42, R21 ;  /* 0x00000000152a72ca */ /* 0x000fe200000e0000 */
[----:B------:R-:W-:Y:S01]  /*5ed0*/  BSSY.RECONVERGENT B6, `(.L_x_103) ;  /* 0x0000031000067945 */ /* 0x000fe20003800200 */
[----:B------:R-:W-:Y:S01]  /*5ee0*/  R2UR UR41, R20 ;  /* 0x00000000142972ca */ /* 0x000fe200000e0000 */
[----:B------:R-:W-:Y:S01]  /*5ef0*/  @!P1 IMAD.HI.U32 R0, R45, R12, RZ ;  /* 0x0000000c2d009227 */ /* 0x000fe200078e00ff */
[----:B------:R-:W-:Y:S02]  /*5f00*/  @!P1 SHF.R.U32.HI R2, RZ, R14, R3 ;  /* 0x0000000eff029219 */ /* 0x000fe40000011603 */
[----:B------:R-:W-:Y:S01]  /*5f10*/  @!P1 ISETP.NE.AND P2, PT, R9, 0x1, PT ;  /* 0x000000010900980c */ /* 0x000fe20003f45270 */
[----:B------:R-:W-:Y:S01]  /*5f20*/  VIADD R130, R130, 0x1 ;  /* 0x0000000182827836 */ /* 0x000fe20000000000 */
[----:B------:R-:W-:Y:S02]  /*5f30*/  @!P1 SEL R2, R43, R2, !P0 ;  /* 0x000000022b029207 */ /* 0x000fe40004000000 */
[----:B------:R-:W-:Y:S02]  /*5f40*/  @!P1 SHF.R.U32.HI R0, RZ, R13, R0 ;  /* 0x0000000dff009219 */ /* 0x000fe40000011600 */
[----:B------:R-:W-:Y:S01]  /*5f50*/  LOP3.LUT P0, RZ, R121, 0x3f0, RZ, 0xc0, !PT ;  /* 0x000003f079ff7812 */ /* 0x000fe2000780c0ff */
[----:B------:R-:W-:Y:S01]  /*5f60*/  USHF.L.U32 UR42, UR42, 0x7, URZ ;  /* 0x000000072a2a7899 */ /* 0x000fe200080006ff */
[----:B------:R-:W-:Y:S01]  /*5f70*/  @!P1 SEL R3, R45, R0, !P2 ;  /* 0x000000002d039207 */ /* 0x000fe20005000000 */
[----:B------:R-:W-:Y:S01]  /*5f80*/  USHF.L.U32 UR41, UR41, 0x8, URZ ;  /* 0x0000000829297899 */ /* 0x000fe200080006ff */
[----:B------:R-:W-:Y:S03]  /*5f90*/  @P4 SHF.R.U32.HI R122, RZ, 0x10, R17 ;  /* 0x00000010ff7a4819 */ /* 0x000fe60000011611 */
[----:B------:R-:W-:Y:S02]  /*5fa0*/  @!P1 IMAD.IADD R0, R2, 0x1, -R3 ;  /* 0x0000000102009824 */ /* 0x000fe400078e0a03 */
[----:B------:R-:W-:Y:S02]  /*5fb0*/  @!P1 IMAD.IADD R2, R3, 0x1, -R2 ;  /* 0x0000000103029824 */ /* 0x000fe400078e0a02 */
[----:B------:R-:W-:Y:S02]  /*5fc0*/  @!P1 IMAD R45, R0, R9, R45 ;  /* 0x00000009002d9224 */ /* 0x000fe400078e022d */
[----:B------:R-:W-:Y:S01]  /*5fd0*/  @!P1 IMAD R43, R2, R10, R43 ;  /* 0x0000000a022b9224 */ /* 0x000fe200078e022b */
[----:B------:R-:W-:Y:S06]  /*5fe0*/  @!P0 BRA `(.L_x_104) ;  /* 0x00000000007c8947 */ /* 0x000fec0003800000 */
[----:B------:R-:W1:Y:S01]  /*5ff0*/  LDCU.64 UR8, c[0x4][0x80] ;  /* 0x01001000ff0877ac */ /* 0x000e620008000a00 */
[----:B------:R-:W-:Y:S01]  /*6000*/  MOV R2, 0x0 ;  /* 0x0000000000027802 */ /* 0x000fe20000000f00 */
[----:B------:R-:W-:Y:S02]  /*6010*/  HFMA2 R12, -RZ, RZ, 0, 5.9604644775390625e-08 ;  /* 0x00000001ff0c7431 */ /* 0x000fe400000001ff */
[----:B------:R-:W-:Y:S01]  /*6020*/  IMAD.MOV.U32 R8, RZ, RZ, 0x70 ;  /* 0x00000070ff087424 */ /* 0x000fe200078e00ff */
[----:B------:R2:W3:Y:S01]  /*6030*/  LDC.64 R14, c[0x4][R2] ;  /* 0x01000000020e7b82 */ /* 0x0004e20000000a00 */
[----:B------:R-:W4:Y:S01]  /*6040*/  LDCU.64 UR6, c[0x4][0x88] ;  /* 0x01001100ff0677ac */ /* 0x000f220008000a00 */
[----:B------:R-:W-:Y:S01]  /*6050*/  IMAD.MOV.U32 R13, RZ, RZ, RZ ;  /* 0x000000ffff0d7224 */ /* 0x000fe200078e00ff */
[----:B------:R-:W2:Y:S01]  /*6060*/  LDCU.64 UR4, c[0x4][0x8] ;  /* 0x01000100ff0477ac */ /* 0x000ea20008000a00 */
[----:B-1----:R-:W-:Y:S01]  /*6070*/  MOV R5, UR9 ;  /* 0x0000000900057c02 */ /* 0x002fe20008000f00 */
[----:B------:R-:W-:Y:S01]  /*6080*/  IMAD.U32 R4, RZ, RZ, UR8 ;  /* 0x00000008ff047e24 */ /* 0x000fe2000f8e00ff */
[----:B----4-:R-:W-:Y:S01]  /*6090*/  MOV R7, UR7 ;  /* 0x0000000700077c02 */ /* 0x010fe20008000f00 */
[----:B------:R-:W-:Y:S01]  /*60a0*/  IMAD.U32 R6, RZ, RZ, UR6 ;  /* 0x00000006ff067e24 */ /* 0x000fe2000f8e00ff */
[----:B--2---:R-:W-:Y:S01]  /*60b0*/  MOV R11, UR5 ;  /* 0x00000005000b7c02 */ /* 0x004fe20008000f00 */
[----:B------:R-:W-:Y:S02]  /*60c0*/  IMAD.U32 R10, RZ, RZ, UR4 ;  /* 0x00000004ff0a7e24 */ /* 0x000fe4000f8e00ff */
[----:B------:R-:W-:Y:S07]  /*60d0*/  LEPC R20, `(.L_x_105) ;  /* 0x000000001014794e */ /* 0x000fee0000000000 */
[----:B---3-5:R-:W-:Y:S05]  /*60e0*/  CALL.ABS.NOINC R14 ;  /* 0x000000000e007343 */ /* 0x028fea0003c00000 */
.L_x_105:
[----:B------:R-:W1:Y:S01]  /*60f0*/  LDCU.64 UR8, c[0x4][0x80] ;  /* 0x01001000ff0877ac */ /* 0x000e620008000a00 */
[----:B------:R-:W2:Y:S01]  /*6100*/  LDC.64 R2, c[0x4][R2] ;  /* 0x0100000002027b82 */ /* 0x000ea20000000a00 */
[----:B------:R-:W-:Y:S02]  /*6110*/  HFMA2 R12, -RZ, RZ, 0, 5.9604644775390625e-08 ;  /* 0x00000001ff0c7431 */ /* 0x000fe400000001ff */
[----:B------:R-:W-:Y:S02]  /*6120*/  IMAD.MOV.U32 R8, RZ, RZ, 0x70 ;  /* 0x00000070ff087424 */ /* 0x000fe400078e00ff */
[----:B------:R-:W-:Y:S01]  /*6130*/  IMAD.MOV.U32 R13, RZ, RZ, RZ ;  /* 0x000000ffff0d7224 */ /* 0x000fe200078e00ff */
[----:B------:R-:W3:Y:S01]  /*6140*/  LDCU.64 UR6, c[0x4][0x88] ;  /* 0x01001100ff0677ac */ /* 0x000ee20008000a00 */
[----:B------:R-:W4:Y:S01]  /*6150*/  LDCU.64 UR4, c[0x4][0x8] ;  /* 0x01000100ff0477ac */ /* 0x000f220008000a00 */
[----:B-1----:R-:W-:Y:S02]  /*6160*/  MOV R4, UR8 ;  /* 0x0000000800047c02 */ /* 0x002fe40008000f00 */
[----:B------:R-:W-:Y:S02]  /*6170*/  MOV R5, UR9 ;  /* 0x0000000900057c02 */ /* 0x000fe40008000f00 */
[----:B---3--:R-:W-:Y:S01]  /*6180*/  MOV R7, UR7 ;  /* 0x0000000700077c02 */ /* 0x008fe20008000f00 */
[----:B------:R-:W-:Y:S01]  /*6190*/  IMAD.U32 R6, RZ, RZ, UR6 ;  /* 0x00000006ff067e24 */ /* 0x000fe2000f8e00ff */
[----:B----4-:R-:W-:Y:S01]  /*61a0*/  MOV R11, UR5 ;  /* 0x00000005000b7c02 */ /* 0x010fe20008000f00 */
[----:B------:R-:W-:Y:S02]  /*61b0*/  IMAD.U32 R10, RZ, RZ, UR4 ;  /* 0x00000004ff0a7e24 */ /* 0x000fe4000f8e00ff */
[----:B------:R-:W-:Y:S07]  /*61c0*/  LEPC R20, `(.L_x_104) ;  /* 0x000000001014794e */ /* 0x000fee0000000000 */
[----:B--2---:R-:W-:Y:S05]  /*61d0*/  CALL.ABS.NOINC R2 ;  /* 0x0000000002007343 */ /* 0x004fea0003c00000 */
.L_x_104:
[----:B------:R-:W-:Y:S05]  /*61e0*/  BSYNC.RECONVERGENT B6 ;  /* 0x0000000000067941 */ /* 0x000fea0003800200 */
.L_x_103:
[----:B------:R-:W-:Y:S01]  /*61f0*/  ISETP.NE.U32.AND P4, PT, R110, RZ, PT ;  /* 0x000000ff6e00720c */ /* 0x000fe20003f85070 */
[----:B------:R-:W-:Y:S01]  /*6200*/  UISETP.NE.AND UP2, UPT, UR50, URZ, UPT ;  /* 0x000000ff3200728c */ /* 0x000fe2000bf45270 */
[----:B------:R-:W-:Y:S01]  /*6210*/  ISETP.NE.U32.AND P2, PT, RZ, UR38, PT ;  /* 0x00000026ff007c0c */ /* 0x000fe2000bf45070 */
[----:B------:R-:W-:Y:S01]  /*6220*/  UISETP.NE.U32.AND UP1, UPT, UR44, URZ, UPT ;  /* 0x000000ff2c00728c */ /* 0x000fe2000bf25070 */
[----:B------:R-:W-:Y:S01]  /*6230*/  ISETP.NE.AND.EX P4, PT, R111, RZ, PT, P4 ;  /* 0x000000ff6f00720c */ /* 0x000fe20003f85340 */
[----:B------:R-:W-:Y:S01]  /*6240*/  UPLOP3.LUT UP0, UPT, UPT, UPT, UPT, 0x40, 0x4 ;  /* 0x000000000004789c */ /* 0x000fe20003f0e870 */
[----:B------:R-:W-:Y:S01]  /*6250*/  ISETP.NE.AND.EX P2, PT, RZ, UR39, PT, P2 ;  /* 0x00000027ff007c0c */ /* 0x000fe2000bf45320 */
[----:B------:R-:W-:Y:S01]  /*6260*/  UISETP.NE.AND.EX UP1, UPT, UR45, URZ, UPT, UP1 ;  /* 0x000000ff2d00728c */ /* 0x000fe2000bf25310 */
[----:B------:R-:W-:Y:S04]  /*6270*/  PLOP3.LUT P1, PT, PT, PT, UP2, 0x80, 0x8 ;  /* 0x000000000008781c */ /* 0x000fe80003f2f028 */
[----:B------:R-:W-:Y:S06]  /*6280*/  @UP2 UPLOP3.LUT UP0, UPT, UPT, UPT, UP1, 0x80, 0x8 ;  /* 0x000000000008289c */ /* 0x000fec0003f0f010 */
[----:B------:R-:W-:Y:S01]  /*6290*/  PLOP3.LUT P0, PT, PT, PT, UP0, 0x80, 0x8 ;  /* 0x000000000008781c */ /* 0x000fe20003f0f008 */
[----:B------:R-:W-:Y:S01]  /*62a0*/  @!UPT UIADD3 URZ, UPT, UPT, URZ, URZ, URZ ;  /* 0x000000fffffff290 */ /* 0x000fe2000fffe0ff */
[----:B------:R-:W-:Y:S11]  /*62b0*/  BRA.U !UP1, `(.L_x_106) ;  /* 0x0000000109387547 */ /* 0x000ff6000b800000 */
[----:B------:R-:W-:Y:S01]  /*62c0*/  UISETP.NE.U32.AND UP0, UPT, UR38, URZ, UPT ;  /* 0x000000ff2600728c */ /* 0x000fe2000bf05070 */
[----:B------:R-:W-:Y:S02]  /*62d0*/  HFMA2 R0, -RZ, RZ, 0, 5.9604644775390625e-08 ;  /* 0x00000001ff007431 */ /* 0x000fe400000001ff */
[----:B------:R-:W-:Y:S01]  /*62e0*/  IMAD.MOV.U32 R51, RZ, RZ, 0x1 ;  /* 0x00000001ff337424 */ /* 0x000fe200078e00ff */
[----:B------:R-:W-:Y:S06]  /*62f0*/  UISETP.NE.AND.EX UP0, UPT, UR39, URZ, UPT, UP0 ;  /* 0x000000ff2700728c */ /* 0x000fec000bf05300 */
[----:B------:R-:W-:Y:S05]  /*6300*/  PLOP3.LUT P3, PT, PT, PT, UP0, 0x80, 0x8 ;  /* 0x000000000008781c */ /* 0x000fea0003f6f008 */
[----:B------:R-:W1:Y:S01]  /*6310*/  @UP0 LDCU.64 UR6, c[0x0][0x888] ;  /* 0x00011100ff0607ac */ /* 0x000e620008000a00 */
[----:B------:R-:W-:Y:S07]  /*6320*/  @UP0 UIMAD UR4, UR36, UR44, URZ ;  /* 0x0000002c240402a4 */ /* 0x000fee000f8e02ff */
[----:B------:R-:W-:Y:S01]  /*6330*/  @!P3 PRMT R51, R0, 0x7610, R51 ;  /* 0x000076100033b816 */ /* 0x000fe20000000033 */
[----:B-1----:R-:W-:Y:S03]  /*6340*/  @UP0 UIMAD.WIDE UR6, UR4, 0x4, UR6 ;  /* 0x00000004040608a5 */ /* 0x002fe6000f8e0206 */
[----:B------:R-:W1:Y:S03]  /*6350*/  @!UP0 LDCU UR4, c[0x0][0x880] ;  /* 0x00011000ff0487ac */ /* 0x000e660008000800 */
[----:B------:R-:W-:Y:S01]  /*6360*/  IMAD.U32 R2, RZ, RZ, UR6 ;  /* 0x00000006ff027e24 */ /* 0x000fe2000f8e00ff */
[----:B------:R-:W-:Y:S05]  /*6370*/  MOV R3, UR7 ;  /* 0x0000000700037c02 */ /* 0x000fea0008000f00 */
[----:B-----5:R2:W5:Y:S02]  /*6380*/  @P3 LDG.E R50, desc[UR46][R2.64] ;  /* 0x0000002e02323981 */ /* 0x020564000c1e1900 */
[----:B-12---:R-:W-:Y:S02]  /*6390*/  @!P3 IMAD.U32 R50, RZ, RZ, UR4 ;  /* 0x00000004ff32be24 */ /* 0x006fe4000f8e00ff */
.L_x_106:
[----:B------:R-:W-:Y:S05]  /*63a0*/  @!P4 BRA `(.L_x_107) ;  /* 0x000000000020c947 */ /* 0x000fea0003800000 */
[----:B------:R-:W-:Y:S04]  /*63b0*/  ISETP.NE.U32.AND P3, PT, R108, RZ, PT ;  /* 0x000000ff6c00720c */ /* 0x000fe80003f65070 */
[----:B------:R-:W-:Y:S11]  /*63c0*/  ISETP.NE.AND.EX P3, PT, R109, RZ, PT, P3 ;  /* 0x000000ff6d00720c */ /* 0x000ff60003f65330 */
[----:B------:R-:W-:Y:S02]  /*63d0*/  @!UPT UIADD3 URZ, UPT, UPT, URZ, URZ, URZ ;  /* 0x000000fffffff290 */ /* 0x000fe4000fffe0ff */
[----:B------:R-:W1:Y:S01]  /*63e0*/  @P3 LDC.64 R2, c[0x0][0x8a8] ;  /* 0x00022a00ff023b82 */ /* 0x000e620000000a00 */
[----:B------:R-:W-:Y:S04]  /*63f0*/  @P3 IMAD R0, R110, UR36, RZ ;  /* 0x000000246e003c24 */ /* 0x000fe8000f8e02ff */
[----:B-1----:R-:W-:Y:S05]  /*6400*/  @P3 IMAD.WIDE R2, R0, 0x4, R2 ;  /* 0x0000000400023825 */ /* 0x002fea00078e0202 */
[----:B-----5:R1:W5:Y:S02]  /*6410*/  @P3 LDG.E R46, desc[UR46][R2.64] ;  /* 0x0000002e022e3981 */ /* 0x020364000c1e1900 */
[----:B-1----:R-:W2:Y:S02]  /*6420*/  @!P3 LDC R46, c[0x0][0x8a0] ;  /* 0x00022800ff2ebb82 */ /* 0x002ea40000000800 */
.L_x_107:
[----:B-----5:R-:W-:Y:S01]  /*6430*/  FSETP.NEU.AND P3, PT, R50, RZ, PT ;  /* 0x000000ff3200720b */ /* 0x020fe20003f6d000 */
[----:B------:R-:W-:Y:S01]  /*6440*/  IMAD.SHL.U32 R139, R118, 0x4, RZ ;  /* 0x00000004768b7824 */ /* 0x000fe200078e00ff */
[----:B------:R-:W-:Y:S01]  /*6450*/  SEL R5, RZ, 0xffffffff, P2 ;  /* 0xffffffffff057807 */ /* 0x000fe20001000000 */
[----:B------:R-:W-:Y:S01]  /*6460*/  IMAD.SHL.U32 R141, R125, 0x10, RZ ;  /* 0x000000107d8d7824 */ /* 0x000fe200078e00ff */
[----:B------:R-:W-:Y:S01]  /*6470*/  @P1 LOP3.LUT P2, RZ, R51, 0xff, RZ, 0xc0, !PT ;  /* 0x000000ff33ff1812 */ /* 0x000fe2000784c0ff */
[----:B------:R-:W-:Y:S01]  /*6480*/  VIADD R138, R139, UR48 ;  /* 0x000000308b8a7c36 */ /* 0x000fe20008000000 */
[----:B------:R-:W-:Y:S01]  /*6490*/  @P1 SEL R0, RZ, 0xffffffff, P3 ;  /* 0xffffffffff001807 */ /* 0x000fe20001800000 */
[----:B------:R-:W-:Y:S01]  /*64a0*/  IMAD.MOV.U32 R145, RZ, RZ, -0x10 ;  /* 0xfffffff0ff917424 */ /* 0x000fe200078e00ff */
[----:B------:R-:W-:Y:S01]  /*64b0*/  LEA R140, R44, UR48, 0x3 ;  /* 0x000000302c8c7c11 */ /* 0x000fe2000f8e18ff */
[----:B------:R-:W-:Y:S01]  /*64c0*/  IMAD.SHL.U32 R143, R126, 0x10, RZ ;  /* 0x000000107e8f7824 */ /* 0x000fe200078e00ff */
[----:B------:R-:W-:Y:S01]  /*64d0*/  @P0 SEL R0, R5, R0, !P2 ;  /* 0x0000000005000207 */ /* 0x000fe20005000000 */
[----:B------:R-:W-:Y:S01]  /*64e0*/  IMAD.IADD R134, R138, 0x1, R141 ;  /* 0x000000018a867824 */ /* 0x000fe200078e028d */
[----:B------:R-:W-:Y:S01]  /*64f0*/  SHF.L.U32 R3, R124, 0x1f, RZ ;  /* 0x0000001f7c037819 */ /* 0x000fe200000006ff */
[----:B------:R-:W-:Y:S01]  /*6500*/  IMAD.IADD R137, R138, 0x1, R143 ;  /* 0x000000018a897824 */ /* 0x000fe200078e028f */
[----:B------:R-:W-:Y:S01]  /*6510*/  @P1 LOP3.LUT R0, R0, 0x1, RZ, 0xc0, !PT ;  /* 0x0000000100001812 */ /* 0x000fe200078ec0ff */
[--C-:B------:R-:W-:Y:S01]  /*6520*/  IMAD.IADD R132, R143, 0x1, R134.reuse ;  /* 0x000000018f847824 */ /* 0x100fe200078e0286 */
[----:B------:R-:W-:Y:S01]  /*6530*/  PLOP3.LUT P2, PT, PT, PT, UP1, 0x80, 0x8 ;  /* 0x000000000008781c */ /* 0x000fe20003f4f018 */
[----:B------:R-:W-:Y:S01]  /*6540*/  BSSY B1, `(.L_x_108) ;  /* 0x0000049000017945 */ /* 0x000fe20003800000 */
[----:B------:R-:W-:Y:S01]  /*6550*/  ISETP.NE.U32.OR P4, PT, R0, 0x1, !P1 ;  /* 0x000000010000780c */ /* 0x000fe20004f85470 */
[----:B------:R-:W-:Y:S01]  /*6560*/  IMAD.MOV.U32 R144, RZ, RZ, 0x1 ;  /* 0x00000001ff907424 */ /* 0x000fe200078e00ff */
[----:B------:R-:W-:Y:S01]  /*6570*/  SEL R0, RZ, 0xffffffff, P3 ;  /* 0xffffffffff007807 */ /* 0x000fe20001800000 */
[----:B------:R-:W-:Y:S01]  /*6580*/  IMAD R48, R44, 0x100, R47 ;  /* 0x000001002c307824 */ /* 0x000fe200078e022f */
[----:B------:R-:W-:Y:S01]  /*6590*/  LOP3.LUT P3, R129, R51, 0xff, RZ, 0xc0, !PT ;  /* 0x000000ff33817812 */ /* 0x000fe2000786c0ff */
[----:B------:R-:W-:Y:S01]  /*65a0*/  IMAD.MOV.U32 R142, RZ, RZ, RZ ;  /* 0x000000ffff8e7224 */ /* 0x000fe200078e00ff */
[----:B------:R-:W-:Y:S02]  /*65b0*/  P2R R136, PR, RZ, 0x10 ;  /* 0x00000010ff887803 */ /* 0x000fe40000000000 */
[----:B------:R-:W-:Y:S02]  /*65c0*/  CS2R R106, SRZ ;  /* 0x00000000006a7805 */ /* 0x000fe4000001ff00 */
[----:B------:R-:W-:Y:S02]  /*65d0*/  CS2R R104, SRZ ;  /* 0x0000000000687805 */ /* 0x000fe4000001ff00 */
[----:B------:R-:W-:Y:S02]  /*65e0*/  CS2R R102, SRZ ;  /* 0x0000000000667805 */ /* 0x000fe4000001ff00 */
[----:B------:R-:W-:Y:S02]  /*65f0*/  CS2R R100, SRZ ;  /* 0x0000000000647805 */ /* 0x000fe4000001ff00 */
[----:B------:R-:W-:Y:S02]  /*6600*/  @P2 SEL R0, R5, R0, !P3 ;  /* 0x0000000005002207 */ /* 0x000fe40005800000 */
[----:B------:R-:W-:Y:S02]  /*6610*/  CS2R R98, SRZ ;  /* 0x0000000000627805 */ /* 0x000fe4000001ff00 */
[----:B------:R-:W-:Y:S02]  /*6620*/  @P4 SHF.L.U32 R2, RZ, 0x1f, RZ ;  /* 0x0000001fff024819 */ /* 0x000fe400000006ff */
[----:B------:R-:W-:Y:S02]  /*6630*/  CS2R R96, SRZ ;  /* 0x0000000000607805 */ /* 0x000fe4000001ff00 */
[----:B------:R-:W-:Y:S02]  /*6640*/  LOP3.LUT R0, R0, 0x1, RZ, 0xc0, !PT ;  /* 0x0000000100007812 */ /* 0x000fe400078ec0ff */
[----:B------:R-:W-:Y:S01]  /*6650*/  CS2R R94, SRZ ;  /* 0x00000000005e7805 */ /* 0x000fe2000001ff00 */
[----:B------:R-:W1:Y:S01]  /*6660*/  @P4 SYNCS.PHASECHK.TRANS64.TRYWAIT P1, [UR48+0x20], R2 ;  /* 0x00002002ff0045a7 */ /* 0x000e620008021130 */
[----:B------:R-:W-:Y:S02]  /*6670*/  CS2R R92, SRZ ;  /* 0x00000000005c7805 */ /* 0x000fe4000001ff00 */
[----:B------:R-:W-:Y:S02]  /*6680*/  ISETP.NE.U32.AND P2, PT, R0, 0x1, PT ;  /* 0x000000010000780c */ /* 0x000fe40003f45070 */
[----:B------:R-:W-:Y:S02]  /*6690*/  CS2R R90, SRZ ;  /* 0x00000000005a7805 */ /* 0x000fe4000001ff00 */
[----:B------:R-:W-:Y:S02]  /*66a0*/  CS2R R88, SRZ ;  /* 0x0000000000587805 */ /* 0x000fe4000001ff00 */
[----:B------:R-:W-:Y:S02]  /*66b0*/  CS2R R86, SRZ ;  /* 0x0000000000567805 */ /* 0x000fe4000001ff00 */
[----:B------:R-:W-:Y:S02]  /*66c0*/  P2R R146, PR, RZ, 0x4 ;  /* 0x00000004ff927803 */ /* 0x000fe40000000000 */
[----:B------:R-:W-:Y:S02]  /*66d0*/  CS2R R84, SRZ ;  /* 0x0000000000547805 */ /* 0x000fe4000001ff00 */
[----:B------:R-:W-:Y:S02]  /*66e0*/  ISETP.NE.U32.AND P2, PT, R119, 0x1, PT ;  /* 0x000000017700780c */ /* 0x000fe40003f45070 */
[----:B------:R-:W-:Y:S02]  /*66f0*/  CS2R R82, SRZ ;  /* 0x0000000000527805 */ /* 0x000fe4000001ff00 */
[----:B------:R-:W-:Y:S02]  /*6700*/  CS2R R80, SRZ ;  /* 0x0000000000507805 */ /* 0x000fe4000001ff00 */
[----:B------:R-:W-:Y:S02]  /*6710*/  CS2R R78, SRZ ;  /* 0x00000000004e7805 */ /* 0x000fe4000001ff00 */
[----:B------:R-:W-:Y:S02]  /*6720*/  SEL R145, R145, 0x10, !P2 ;  /* 0x0000001091917807 */ /* 0x000fe40005000000 */
[----:B------:R-:W-:Y:S01]  /*6730*/  CS2R R76, SRZ ;  /* 0x00000000004c7805 */ /* 0x000fe2000001ff00 */
[----:B------:R3:W4:Y:S02]  /*6740*/  SYNCS.PHASECHK.TRANS64.TRYWAIT P0, [R140+URZ+0x90], R3 ;  /* 0x000090038c0075a7 */ /* 0x00072400080011ff */
[----:B------:R-:W-:Y:S02]  /*6750*/  IMAD.IADD R138, R138, 0x1, R145 ;  /* 0x000000018a8a7824 */ /* 0x000fe400078e0291 */
[C---:B------:R-:W-:Y:S02]  /*6760*/  IMAD.IADD R135, R145.reuse, 0x1, R137 ;  /* 0x0000000191877824 */ /* 0x040fe400078e0289 */
[C---:B------:R-:W-:Y:S02]  /*6770*/  IMAD.IADD R133, R145.reuse, 0x1, R134 ;  /* 0x0000000191857824 */ /* 0x040fe400078e0286 */
[----:B------:R-:W-:Y:S01]  /*6780*/  IMAD.IADD R131, R145, 0x1, R132 ;  /* 0x0000000191837824 */ /* 0x000fe200078e0284 */
[----:B-1----:R-:W-:Y:S01]  /*6790*/  @P4 SEL R144, RZ, 0x1, !P1 ;  /* 0x00000001ff904807 */ /* 0x002fe20004800000 */
[----:B---3--:R-:W-:Y:S06]  /*67a0*/  @!P4 BRA `(.L_x_109) ;  /* 0x000000000088c947 */ /* 0x008fec0003800000 */
[----:B------:R-:W-:Y:S01]  /*67b0*/  IMAD.MOV.U32 R106, RZ, RZ, RZ ;  /* 0x000000ffff6a7224 */ /* 0x000fe200078e00ff */
[----:B------:R-:W-:Y:S01]  /*67c0*/  ISETP.NE.AND P1, PT, R144, RZ, PT ;  /* 0x000000ff9000720c */ /* 0x000fe20003f25270 */
[----:B------:R-:W-:Y:S01]  /*67d0*/  BSSY B0, `(.L_x_110) ;  /* 0x0000014000007945 */ /* 0x000fe20003800000 */
[----:B------:R-:W-:Y:S02]  /*67e0*/  CS2R R78, SRZ ;  /* 0x00000000004e7805 */ /* 0x000fe4000001ff00 */
        /* <DEDUP_REMOVED lines=13> */
[----:B------:R-:W-:Y:S01]  /*68c0*/  CS2R R104, SRZ ;  /* 0x0000000000687805 */ /* 0x000fe2000001ff00 */
[----:B------:R-:W-:Y:S06]  /*68d0*/  @P1 BRA `(.L_x_111) ;  /* 0x00000000000c1947 */ /* 0x000fec0003800000 */
[----:B------:R-:W-:Y:S04]  /*68e0*/  SHF.L.U32 R5, RZ, 0x1f, RZ ;  /* 0x0000001fff057819 */ /* 0x000fe800000006ff */
[----:B------:R-:W1:Y:S02]  /*68f0*/  SYNCS.PHASECHK.TRANS64.TRYWAIT P1, [UR48+0x20], R5 ;  /* 0x00002005ff0075a7 */ /* 0x000e640008021130 */
[----:B-1----:R-:W-:Y:S05]  /*6900*/  @!P1 BRA `(.L_x_112) ;  /* 0x0000005c00d09947 */ /* 0x002fea0003800000 */
.L_x_111:
[----:B------:R-:W-:Y:S05]  /*6910*/  BSYNC B0 ;  /* 0x0000000000007941 */ /* 0x000fea0003800000 */
.L_x_110:
[----:B------:R-:W-:Y:S01]  /*6920*/  ISETP.NE.AND P1, PT, R146, RZ, PT ;  /* 0x000000ff9200720c */ /* 0x000fe20003f25270 */
[----:B------:R-:W-:Y:S11]  /*6930*/  HFMA2 R142, -RZ, RZ, 0, 5.9604644775390625e-08 ;  /* 0x00000001ff8e7431 */ /* 0x000ff600000001ff */
[----:B------:R-:W-:Y:S01]  /*6940*/  @!UPT UIADD3 URZ, UPT, UPT, URZ, URZ, URZ ;  /* 0x000000fffffff290 */ /* 0x000fe2000fffe0ff */
[----:B------:R3:W1:Y:S04]  /*6950*/  @P1 LDS.128 R76, [R139+UR48+0x400] ;  /* 0x000400308b4c1984 */ /* 0x0006680008000c00 */
[----:B------:R3:W1:Y:S04]  /*6960*/  @P1 LDS.128 R80, [R138+0x400] ;  /* 0x000400008a501984 */ /* 0x0006680000000c00 */
[----:B------:R3:W1:Y:S04]  /*6970*/  @P1 LDS.128 R84, [R137+0x400] ;  /* 0x0004000089541984 */ /* 0x0006680000000c00 */
[----:B------:R3:W1:Y:S04]  /*6980*/  @P1 LDS.128 R88, [R135+0x400] ;  /* 0x0004000087581984 */ /* 0x0006680000000c00 */
[----:B------:R3:W1:Y:S04]  /*6990*/  @P1 LDS.128 R92, [R134+0x400] ;  /* 0x00040000865c1984 */ /* 0x0006680000000c00 */
[----:B------:R3:W1:Y:S04]  /*69a0*/  @P1 LDS.128 R96, [R133+0x400] ;  /* 0x0004000085601984 */ /* 0x0006680000000c00 */
[----:B------:R3:W1:Y:S04]  /*69b0*/  @P1 LDS.128 R100, [R132+0x400] ;  /* 0x0004000084641984 */ /* 0x0006680000000c00 */
[----:B------:R3:W1:Y:S02]  /*69c0*/  @P1 LDS.128 R104, [R131+0x400] ;  /* 0x0004000083681984 */ /* 0x0006640000000c00 */
.L_x_109:
[----:B------:R-:W-:Y:S05]  /*69d0*/  BSYNC B1 ;  /* 0x0000000000017941 */ /* 0x000fea0003800000 */
.L_x_108:
[----:B-1----:R-:W-:Y:S04]  /*69e0*/  SHF.R.U32.HI R5, RZ, 0x15, R48 ;  /* 0x00000015ff057819 */ /* 0x002fe80000011630 */
[----:B------:R-:W-:Y:S01]  /*69f0*/  LOP3.LUT P1, RZ, R5, 0x3, R120, 0x48, !PT ;  /* 0x0000000305ff7812 */ /* 0x000fe20007824878 */
[----:B------:R-:W-:Y:S01]  /*6a00*/  @!UPT UIADD3 URZ, UPT, UPT, URZ, URZ, URZ ;  /* 0x000000fffffff290 */ /* 0x000fe2000fffe0ff */
[----:B----4-:R-:W-:Y:S11]  /*6a10*/  @P0 BRA `(.L_x_113) ;  /* 0x0000000000080947 */ /* 0x010ff60003800000 */
[----:B------:R-:W1:Y:S02]  /*6a20*/  SYNCS.PHASECHK.TRANS64.TRYWAIT P0, [R140+URZ+0x90], R3 ;  /* 0x000090038c0075a7 */ /* 0x000e6400080011ff */
[----:B-1----:R-:W-:Y:S05]  /*6a30*/  @!P0 BRA `(.L_x_114) ;  /* 0x0000005c009c8947 */ /* 0x002fea0003800000 */
.L_x_113:
[----:B------:R-:W-:Y:S05]  /*6a40*/  @!P1 BRA `(.L_x_115) ;  /* 0x0000000000409947 */ /* 0x000fea0003800000 */
[----:B------:R-:W4:Y:S01]  /*6a50*/  LDCU.64 UR8, c[0x4][0x70] ;  /* 0x01000e00ff0877ac */ /* 0x000f220008000a00 */
[----:B-1----:R-:W-:Y:S01]  /*6a60*/  MOV R3, 0x0 ;  /* 0x0000000000037802 */ /* 0x002fe20000000f00 */
[----:B------:R-:W-:Y:S02]  /*6a70*/  HFMA2 R12, -RZ, RZ, 0, 5.9604644775390625e-08 ;  /* 0x00000001ff0c7431 */ /* 0x000fe400000001ff */
[----:B------:R-:W-:Y:S02]  /*6a80*/  IMAD.MOV.U32 R8, RZ, RZ, 0x192 ;  /* 0x00000192ff087424 */ /* 0x000fe400078e00ff */
[----:B------:R-:W-:Y:S01]  /*6a90*/  IMAD.MOV.U32 R13, RZ, RZ, RZ ;  /* 0x000000ffff0d7224 */ /* 0x000fe200078e00ff */
[----:B------:R-:W1:Y:S01]  /*6aa0*/  LDCU.64 UR6, c[0x4][0x78] ;  /* 0x01000f00ff0677ac */ /* 0x000e620008000a00 */
[----:B------:R-:W2:Y:S01]  /*6ab0*/  LDC.64 R2, c[0x4][R3] ;  /* 0x0100000003027b82 */ /* 0x000ea20000000a00 */
[----:B------:R-:W5:Y:S01]  /*6ac0*/  LDCU.64 UR4, c[0x4][0x10] ;  /* 0x01000200ff0477ac */ /* 0x000f620008000a00 */
[----:B----4-:R-:W-:Y:S01]  /*6ad0*/  MOV R5, UR9 ;  /* 0x0000000900057c02 */ /* 0x010fe20008000f00 */
[----:B------:R-:W-:Y:S01]  /*6ae0*/  IMAD.U32 R4, RZ, RZ, UR8 ;  /* 0x00000008ff047e24 */ /* 0x000fe2000f8e00ff */
[----:B-1----:R-:W-:Y:S01]  /*6af0*/  MOV R7, UR7 ;  /* 0x0000000700077c02 */ /* 0x002fe20008000f00 */
[----:B------:R-:W-:Y:S01]  /*6b00*/  IMAD.U32 R6, RZ, RZ, UR6 ;  /* 0x00000006ff067e24 */ /* 0x000fe2000f8e00ff */
[----:B-----5:R-:W-:Y:S01]  /*6b10*/  MOV R11, UR5 ;  /* 0x00000005000b7c02 */ /* 0x020fe20008000f00 */
[----:B------:R-:W-:Y:S02]  /*6b20*/  IMAD.U32 R10, RZ, RZ, UR4 ;  /* 0x00000004ff0a7e24 */ /* 0x000fe4000f8e00ff */
[----:B------:R-:W-:Y:S07]  /*6b30*/  LEPC R20, `(.L_x_115) ;  /* 0x000000001014794e */ /* 0x000fee0000000000 */
[----:B--23--:R-:W-:Y:S05]  /*6b40*/  CALL.ABS.NOINC R2 ;  /* 0x0000000002007343 */ /* 0x00cfea0003c00000 */
.L_x_115:
[----:B------:R-:W-:Y:S05]  /*6b50*/  WARPSYNC.ALL ;  /* 0x0000000000007948 */ /* 0x000fea0003800000 */
[----:B------:R-:W-:Y:S01]  /*6b60*/  R2UR UR4, R48 ;  /* 0x00000000300472ca */ /* 0x000fe200000e0000 */
[----:B------:R-:W-:Y:S01]  /*6b70*/  BSSY.RECONVERGENT B0, `(.L_x_116) ;  /* 0x000005d000007945 */ /* 0x000fe20003800200 */
[----:B------:R-:W-:Y:S11]  /*6b80*/  ISETP.NE.AND P0, PT, R127, RZ, PT ;  /* 0x000000ff7f00720c */ /* 0x000ff60003f05270 */
[----:B------:R-:W1:Y:S02]  /*6b90*/  LDTM.x32 R4, tmem[UR4] ;  /* 0x00000004000479ee */ /* 0x000e6400082c0000 */
[C---:B-12---:R-:W-:Y:S01]  /*6ba0*/  FMUL R3, R46.reuse, R4 ;  /* 0x000000042e037220 */ /* 0x046fe20000400000 */
[C---:B------:R-:W-:Y:S01]  /*6bb0*/  FMUL R0, R46.reuse, R5 ;  /* 0x000000052e007220 */ /* 0x040fe20000400000 */
[C---:B------:R-:W-:Y:S01]  /*6bc0*/  FMUL R5, R46.reuse, R6 ;  /* 0x000000062e057220 */ /* 0x040fe20000400000 */
[----:B------:R-:W-:Y:S01]  /*6bd0*/  FMUL R2, R46, R7 ;  /* 0x000000072e027220 */ /* 0x000fe20000400000 */
[C---:B------:R-:W-:Y:S01]  /*6be0*/  FFMA R52, R50.reuse, R76, R3 ;  /* 0x0000004c32347223 */ /* 0x040fe20000000003 */
[C---:B------:R-:W-:Y:S01]  /*6bf0*/  FFMA R53, R50.reuse, R77, R0 ;  /* 0x0000004d32357223 */ /* 0x040fe20000000000 */
[C---:B------:R-:W-:Y:S01]  /*6c00*/  FFMA R54, R50.reuse, R78, R5 ;  /* 0x0000004e32367223 */ /* 0x040fe20000000005 */
[----:B------:R-:W-:Y:S01]  /*6c10*/  FFMA R55, R50, R79, R2 ;  /* 0x0000004f32377223 */ /* 0x000fe20000000002 */
[C---:B------:R-:W-:Y:S01]  /*6c20*/  FMUL R7, R46.reuse, R8 ;  /* 0x000000082e077220 */ /* 0x040fe20000400000 */
[C---:B------:R-:W-:Y:S01]  /*6c30*/  FMUL R4, R46.reuse, R9 ;  /* 0x000000092e047220 */ /* 0x040fe20000400000 */
[C---:B------:R-:W-:Y:S01]  /*6c40*/  FMUL R9, R46.reuse, R10 ;  /* 0x0000000a2e097220 */ /* 0x040fe20000400000 */
[----:B------:R-:W-:Y:S01]  /*6c50*/  FMUL R6, R46, R11 ;  /* 0x0000000b2e067220 */ /* 0x000fe20000400000 */
[----:B------:R1:W-:Y:S01]  /*6c60*/  STS.128 [R139+UR48+0x400], R52 ;  /* 0x000400348b007988 */ /* 0x0003e20008000c30 */
        /* <DEDUP_REMOVED lines=8> */
[----:B------:R2:W-:Y:S01]  /*6cf0*/  STS.128 [R138+0x400], R56 ;  /* 0x000400388a007388 */ /* 0x0005e20000000c00 */
        /* <DEDUP_REMOVED lines=18> */
[----:B------:R-:W-:Y:S01]  /*6e20*/  FFMA R68, R50, R92, R19 ;  /* 0x0000005c32447223 */ /* 0x000fe20000000013 */
[----:B------:R-:W-:Y:S01]  /*6e30*/  FMUL R23, R46, R24 ;  /* 0x000000182e177220 */ /* 0x000fe20000400000 */
[----:B------:R-:W-:Y:S01]  /*6e40*/  FFMA R69, R50, R93, R16 ;  /* 0x0000005d32457223 */ /* 0x000fe20000000010 */
[----:B------:R-:W-:Y:S01]  /*6e50*/  FMUL R20, R46, R25 ;  /* 0x000000192e147220 */ /* 0x000fe20000400000 */
[----:B------:R-:W-:Y:S01]  /*6e60*/  FFMA R70, R50, R94, R21 ;  /* 0x0000005e32467223 */ /* 0x000fe20000000015 */
[----:B------:R-:W-:Y:S01]  /*6e70*/  FMUL R25, R46, R26 ;  /* 0x0000001a2e197220 */ /* 0x000fe20000400000 */
[----:B------:R-:W-:Y:S01]  /*6e80*/  FFMA R71, R50, R95, R18 ;  /* 0x0000005f32477223 */ /* 0x000fe20000000012 */
[----:B------:R-:W-:Y:S01]  /*6e90*/  FMUL R22, R46, R27 ;  /* 0x0000001b2e167220 */ /* 0x000fe20000400000 */
[----:B-1----:R-:W-:Y:S01]  /*6ea0*/  FFMA R52, R50, R96, R23 ;  /* 0x0000006032347223 */ /* 0x002fe20000000017 */
[----:B------:R-:W-:Y:S01]  /*6eb0*/  FMUL R27, R46, R28 ;  /* 0x0000001c2e1b7220 */ /* 0x000fe20000400000 */
[----:B------:R-:W-:Y:S01]  /*6ec0*/  FFMA R53, R50, R97, R20 ;  /* 0x0000006132357223 */ /* 0x000fe20000000014 */
[----:B------:R3:W-:Y:S01]  /*6ed0*/  STS.128 [R134+0x400], R68 ;  /* 0x0004004486007388 */ /* 0x0007e20000000c00 */
[----:B------:R-:W-:Y:S01]  /*6ee0*/  FMUL R24, R46, R29 ;  /* 0x0000001d2e187220 */ /* 0x000fe20000400000 */
[----:B------:R-:W-:Y:S01]  /*6ef0*/  FFMA R54, R50, R98, R25 ;  /* 0x0000006232367223 */ /* 0x000fe20000000019 */
[----:B------:R-:W-:Y:S01]  /*6f00*/  FMUL R29, R46, R30 ;  /* 0x0000001e2e1d7220 */ /* 0x000fe20000400000 */
[----:B------:R-:W-:Y:S01]  /*6f10*/  FFMA R55, R50, R99, R22 ;  /* 0x0000006332377223 */ /* 0x000fe20000000016 */
[----:B------:R-:W-:Y:S01]  /*6f20*/  FMUL R26, R46, R31 ;  /* 0x0000001f2e1a7220 */ /* 0x000fe20000400000 */
[----:B--2---:R-:W-:Y:S01]  /*6f30*/  FFMA R56, R50, R100, R27 ;  /* 0x0000006432387223 */ /* 0x004fe2000000001b */
        /* <DEDUP_REMOVED lines=8> */
[C---:B----4-:R-:W-:Y:S01]  /*6fc0*/  FFMA R60, R50.reuse, R104, R31 ;  /* 0x00000068323c7223 */ /* 0x050fe2000000001f */
[C---:B------:R-:W-:Y:S01]  /*6fd0*/  FFMA R61, R50.reuse, R105, R28 ;  /* 0x00000069323d7223 */ /* 0x040fe2000000001c */
[C---:B------:R-:W-:Y:S01]  /*6fe0*/  FFMA R62, R50.reuse, R106, R3 ;  /* 0x0000006a323e7223 */ /* 0x040fe20000000003 */
[----:B------:R3:W-:Y:S01]  /*6ff0*/  STS.128 [R132+0x400], R56 ;  /* 0x0004003884007388 */ /* 0x0007e20000000c00 */
[----:B------:R-:W-:Y:S05]  /*7000*/  FFMA R63, R50, R107, R0 ;  /* 0x0000006b323f7223 */ /* 0x000fea0000000000 */
[----:B------:R3:W-:Y:S01]  /*7010*/  STS.128 [R131+0x400], R60 ;  /* 0x0004003c83007388 */ /* 0x0007e20000000c00 */
[----:B------:R-:W-:Y:S01]  /*7020*/  @!PT LDS RZ, [RZ] ;  /* 0x00000000fffff984 */ /* 0x000fe20000000800 */
[----:B------:R-:W-:Y:S01]  /*7030*/  @!PT LDS RZ, [RZ] ;  /* 0x00000000fffff984 */ /* 0x000fe20000000800 */
[----:B------:R-:W-:Y:S01]  /*7040*/  @!PT LDS RZ, [RZ] ;  /* 0x00000000fffff984 */ /* 0x000fe20000000800 */
[----:B------:R-:W-:Y:S01]  /*7050*/  @!PT LDS RZ, [RZ] ;  /* 0x00000000fffff984 */ /* 0x000fe20000000800 */
[----:B------:R1:W-:Y:S06]  /*7060*/  MEMBAR.ALL.CTA ;  /* 0x0000000000007992 */ /* 0x0003ec0000008000 */
[----:B-1----:R-:W1:Y:S02]  /*7070*/  FENCE.VIEW.ASYNC.S ;  /* 0x00000000000073c6 */ /* 0x002e640000000000 */
[----:B-1----:R-:W-:Y:S06]  /*7080*/  BAR.SYNC.DEFER_BLOCKING 0x1, 0x80 ;  /* 0x0042000000007b1d */ /* 0x002fec0000010000 */
[----:B------:R-:W-:Y:S05]  /*7090*/  @P0 BRA `(.L_x_117) ;  /* 0x0000000000280947 */ /* 0x000fea0003800000 */
[----:B------:R-:W-:Y:S02]  /*70a0*/  UIADD3 UR4, UPT, UPT, UR48, 0x400, URZ ;  /* 0x0000040030047890 */ /* 0x000fe4000fffe0ff */
[----:B------:R-:W-:Y:S01]  /*70b0*/  UIADD3 UR6, UP0, UPT, UR52, 0x680, URZ ;  /* 0x0000068034067890 */ /* 0x000fe2000ff1e0ff */
[----:B------:R-:W-:Y:S03]  /*70c0*/  UMOV UR43, UR36 ;  /* 0x00000024002b7c82 */ /* 0x000fe60008000000 */
[----:B------:R-:W-:Y:S01]  /*70d0*/  MOV R121, UR4 ;  /* 0x0000000400797c02 */ /* 0x000fe20008000f00 */
[----:B------:R-:W-:Y:S03]  /*70e0*/  UIADD3.X UR7, UPT, UPT, URZ, UR53, URZ, UP0, !UPT ;  /* 0x00000035ff077290 */ /* 0x000fe600087fe4ff */
[----:B------:R-:W-:Y:S11]  /*70f0*/  R2UR UR40, R121 ;  /* 0x00000000792872ca */ /* 0x000ff600000e0000 */
[----:B------:R-:W-:Y:S02]  /*7100*/  @!UPT UIADD3 URZ, UPT, UPT, URZ, URZ, URZ ;  /* 0x000000fffffff290 */ /* 0x000fe4000fffe0ff */
[----:B------:R1:W-:Y:S01]  /*7110*/  UTMASTG.3D [UR40], [UR6] ;  /* 0x00000028060073b5 */ /* 0x0003e20008010000 */
[----:B------:R0:W-:Y:S01]  /*7120*/  UTMACMDFLUSH ;  /* 0x00000000000079b7 */ /* 0x0001e20000000000 */
[----:B-1----:R-:W-:Y:S04]  /*7130*/  DEPBAR.LE SB0, 0x1 ;  /* 0x000080400000791a */ /* 0x002fe80000000000 */
.L_x_117:
[----:B------:R-:W-:Y:S05]  /*7140*/  BSYNC.RECONVERGENT B0 ;  /* 0x0000000000007941 */ /* 0x000fea0003800200 */
.L_x_116:
[----:B------:R-:W-:Y:S01]  /*7150*/  BAR.SYNC.DEFER_BLOCKING 0x1, 0x80 ;  /* 0x0042000000007b1d */ /* 0x000fe20000010000 */
[----:B------:R-:W-:Y:S01]  /*7160*/  ISETP.NE.AND P1, PT, R136, RZ, PT ;  /* 0x000000ff8800720c */ /* 0x000fe20003f25270 */
[----:B------:R-:W-:Y:S01]  /*7170*/  UISETP.NE.AND UP0, UPT, UR49, URZ, UPT ;  /* 0x000000ff3100728c */ /* 0x000fe2000bf05270 */
[----:B------:R-:W-:Y:S11]  /*7180*/  LEA R3, R142, UR48, 0x3 ;  /* 0x000000308e037c11 */ /* 0x000ff6000f8e18ff */
[----:B------:R-:W-:Y:S01]  /*7190*/  @P1 SHF.L.U32 R2, RZ, 0x1f, RZ ;  /* 0x0000001fff021819 */ /* 0x000fe200000006ff */
[----:B------:R-:W-:Y:S06]  /*71a0*/  BRA.U !UP0, `(.L_x_118) ;  /* 0x0000000108247547 */ /* 0x000fec000b800000 */
[----:B------:R-:W-:Y:S01]  /*71b0*/  IMAD.U32 R5, RZ, RZ, UR51 ;  /* 0x00000033ff057e24 */ /* 0x000fe2000f8e00ff */
[----:B------:R-:W-:Y:S01]  /*71c0*/  MOV R0, UR37 ;  /* 0x0000002500007c02 */ /* 0x000fe20008000f00 */
[----:B------:R-:W-:Y:S03]  /*71d0*/  UIADD3 UR51, UPT, UPT, UR51, 0x1, URZ ;  /* 0x0000000133337890 */ /* 0x000fe6000fffe0ff */
[----:B------:R-:W-:Y:S01]  /*71e0*/  @P1 LEA R5, R5, UR48, 0x3 ;  /* 0x0000003005051c11 */ /* 0x000fe2000f8e18ff */
[----:B------:R-:W-:Y:S04]  /*71f0*/  UISETP.NE.AND UP0, UPT, UR51, 0x4, UPT ;  /* 0x000000043300788c */ /* 0x000fe8000bf05270 */
[----:B------:R-:W-:Y:S01]  /*7200*/  @P1 VIADD R5, R5, 0x40 ;  /* 0x0000004005051836 */ /* 0x000fe20000000000 */
[----:B------:R-:W-:Y:S04]  /*7210*/  USEL UR51, UR51, URZ, UP0 ;  /* 0x000000ff33337287 */ /* 0x000fe80008000000 */
[----:B------:R-:W-:Y:S04]  /*7220*/  @P1 PRMT R0, R0, 0x654, R5 ;  /* 0x0000065400001816 */ /* 0x000fe80000000005 */
[----:B------:R1:W-:Y:S04]  /*7230*/  @P1 SYNCS.ARRIVE.TRANS64.RED.A1T0 RZ, [R0+URZ], RZ ;  /* 0x000000ff00ff19a7 */ /* 0x0003e800081004ff */
.L_x_118:
[----:B------:R-:W2:Y:S01]  /*7240*/  @P1 SYNCS.PHASECHK.TRANS64.TRYWAIT P0, [R3+URZ+0x20], R2 ;  /* 0x00002002030015a7 */ /* 0x000ea200080011ff */
[----:B------:R-:W-:Y:S01]  /*7250*/  BSSY B1, `(.L_x_119) ;  /* 0x000001f000017945 */ /* 0x000fe20003800000 */
[----:B--2---:R-:W-:Y:S03]  /*7260*/  @P1 SEL R144, RZ, 0x1, !P0 ;  /* 0x00000001ff901807 */ /* 0x004fe60004000000 */
[----:B------:R-:W-:Y:S05]  /*7270*/  @!P1 BRA `(.L_x_120) ;  /* 0x0000000000709947 */ /* 0x000fea0003800000 */
[----:B------:R-:W-:Y:S01]  /*7280*/  ISETP.NE.AND P1, PT, R146, RZ, PT ;  /* 0x000000ff9200720c */ /* 0x000fe20003f25270 */
[----:B------:R-:W-:Y:S01]  /*7290*/  BSSY B0, `(.L_x_121) ;  /* 0x000000b000007945 */ /* 0x000fe20003800000 */
[----:B------:R-:W-:Y:S11]  /*72a0*/  ISETP.NE.AND P0, PT, R144, RZ, PT ;  /* 0x000000ff9000720c */ /* 0x000ff60003f05270 */
[----:B------:R-:W-:Y:S05]  /*72b0*/  @P1 IMAD R6, R142, 0x4000, R139 ;  /* 0x000040008e061824 */ /* 0x000fea00078e028b */
[----:B-1----:R-:W-:Y:S04]  /*72c0*/  @P1 IADD3 R0, PT, PT, R6, UR48, RZ ;  /* 0x0000003006001c10 */ /* 0x002fe8000fffe0ff */
[----:B------:R-:W-:Y:S01]  /*72d0*/  @P1 IADD3 R4, PT, PT, R143, R0, RZ ;  /* 0x000000008f041210 */ /* 0x000fe20007ffe0ff */
[--C-:B------:R-:W-:Y:S02]  /*72e0*/  @P1 IMAD.IADD R2, R141, 0x1, R0.reuse ;  /* 0x000000018d021824 */ /* 0x100fe400078e0200 */
[----:B------:R-:W-:Y:S01]  /*72f0*/  @P1 IMAD.IADD R5, R145, 0x1, R0 ;  /* 0x0000000191051824 */ /* 0x000fe200078e0200 */
[----:B------:R-:W-:Y:S06]  /*7300*/  @P0 BRA `(.L_x_122) ;  /* 0x00000000000c0947 */ /* 0x000fec0003800000 */
[----:B------:R-:W-:Y:S04]  /*7310*/  SHF.L.U32 R0, RZ, 0x1f, RZ ;  /* 0x0000001fff007819 */ /* 0x000fe800000006ff */
[----:B------:R-:W1:Y:S02]  /*7320*/  SYNCS.PHASECHK.TRANS64.TRYWAIT P0, [R3+URZ+0x20], R0 ;  /* 0x00002000030075a7 */ /* 0x000e6400080011ff */
[----:B-1----:R-:W-:Y:S05]  /*7330*/  @!P0 BRA `(.L_x_123) ;  /* 0x0000005400708947 */ /* 0x002fea0003800000 */
.L_x_122:
[----:B------:R-:W-:Y:S05]  /*7340*/  BSYNC B0 ;  /* 0x0000000000007941 */ /* 0x000fea0003800000 */
.L_x_121:
[----:B------:R-:W-:Y:S01]  /*7350*/  ISETP.NE.AND P0, PT, R146, RZ, PT ;  /* 0x000000ff9200720c */ /* 0x000fe20003f05270 */
[----:B------:R-:W-:Y:S11]  /*7360*/  VIADD R142, R142, 0x1 ;  /* 0x000000018e8e7836 */ /* 0x000ff60000000000 */
[----:B------:R-:W-:Y:S01]  /*7370*/  @!UPT UIADD3 URZ, UPT, UPT, URZ, URZ, URZ ;  /* 0x000000fffffff290 */ /* 0x000fe2000fffe0ff */
[----:B------:R2:W4:Y:S01]  /*7380*/  @P0 LDS.128 R76, [R6+UR48+0x400] ;  /* 0x00040030064c0984 */ /* 0x0005220008000c00 */
[--C-:B-1----:R-:W-:Y:S01]  /*7390*/  @P0 IMAD.IADD R0, R143, 0x1, R2.reuse ;  /* 0x000000018f000824 */ /* 0x102fe200078e0202 */
[C---:B------:R-:W-:Y:S01]  /*73a0*/  @P0 IADD3 R3, PT, PT, R145.reuse, R4, RZ ;  /* 0x0000000491030210 */ /* 0x040fe20007ffe0ff */
[C---:B------:R-:W-:Y:S01]  /*73b0*/  @P0 IMAD.IADD R7, R145.reuse, 0x1, R2 ;  /* 0x0000000191070824 */ /* 0x040fe200078e0202 */
[----:B------:R2:W1:Y:S02]  /*73c0*/  @P0 LDS.128 R80, [R5+0x400] ;  /* 0x0004000005500984 */ /* 0x0004640000000c00 */
[----:B------:R-:W-:Y:S02]  /*73d0*/  @P0 IADD3 R8, PT, PT, R145, R0, RZ ;  /* 0x0000000091080210 */ /* 0x000fe40007ffe0ff */
[----:B------:R2:W1:Y:S04]  /*73e0*/  @P0 LDS.128 R84, [R4+0x400] ;  /* 0x0004000004540984 */ /* 0x0004680000000c00 */
[----:B------:R2:W1:Y:S04]  /*73f0*/  @P0 LDS.128 R88, [R3+0x400] ;  /* 0x0004000003580984 */ /* 0x0004680000000c00 */
[----:B------:R2:W1:Y:S04]  /*7400*/  @P0 LDS.128 R92, [R2+0x400] ;  /* 0x00040000025c0984 */ /* 0x0004680000000c00 */
[----:B------:R2:W1:Y:S04]  /*7410*/  @P0 LDS.128 R96, [R7+0x400] ;  /* 0x0004000007600984 */ /* 0x0004680000000c00 */
[----:B------:R2:W1:Y:S04]  /*7420*/  @P0 LDS.128 R100, [R0+0x400] ;  /* 0x0004000000640984 */ /* 0x0004680000000c00 */
[----:B------:R2:W1:Y:S02]  /*7430*/  @P0 LDS.128 R104, [R8+0x400] ;  /* 0x0004000008680984 */ /* 0x0004640000000c00 */
.L_x_120:
[----:B------:R-:W-:Y:S05]  /*7440*/  BSYNC B1 ;  /* 0x0000000000017941 */ /* 0x000fea0003800000 */
.L_x_119:
[----:B--2---:R-:W-:Y:S05]  /*7450*/  VIADD R3, R48, 0x20 ;  /* 0x0000002030037836 */ /* 0x004fea0000000000 */
[----:B------:R-:W-:Y:S04]  /*7460*/  SHF.R.U32.HI R3, RZ, 0x15, R3 ;  /* 0x00000015ff037819 */ /* 0x000fe80000011603 */
[----:B------:R-:W-:Y:S11]  /*7470*/  LOP3.LUT P0, RZ, R3, 0x3, R120, 0x48, !PT ;  /* 0x0000000303ff7812 */ /* 0x000ff60007804878 */
[----:B------:R-:W-:Y:S02]  /*7480*/  @!UPT UIADD3 URZ, UPT, UPT, URZ, URZ, URZ ;  /* 0x000000fffffff290 */ /* 0x000fe4000fffe0ff */
[----:B------:R-:W-:Y:S05]  /*7490*/  @!P0 BRA `(.L_x_124) ;  /* 0x0000000000408947 */ /* 0x000fea0003800000 */
[----:B------:R-:W2:Y:S01]  /*74a0*/  LDCU.64 UR8, c[0x4][0x70] ;  /* 0x01000e00ff0877ac */ /* 0x000ea20008000a00 */
[----:B------:R-:W-:Y:S01]  /*74b0*/  MOV R3, 0x0 ;  /* 0x0000000000037802 */ /* 0x000fe20000000f00 */
[----:B------:R-:W-:Y:S02]  /*74c0*/  HFMA2 R12, -RZ, RZ, 0, 5.9604644775390625e-08 ;  /* 0x00000001ff0c7431 */ /* 0x000fe400000001ff */
[----:B------:R-:W-:Y:S02]  /*74d0*/  IMAD.MOV.U32 R8, RZ, RZ, 0x192 ;  /* 0x00000192ff087424 */ /* 0x000fe400078e00ff */
[----:B------:R-:W-:Y:S01]  /*74e0*/  IMAD.MOV.U32 R13, RZ, RZ, RZ ;  /* 0x000000ffff0d7224 */ /* 0x000fe200078e00ff */
[----:B------:R-:W5:Y:S01]  /*74f0*/  LDCU.64 UR6, c[0x4][0x78] ;  /* 0x01000f00ff0677ac */ /* 0x000f620008000a00 */
[----:B------:R-:W1:Y:S01]  /*7500*/  LDC.64 R2, c[0x4][R3] ;  /* 0x0100000003027b82 */ /* 0x000e620000000a00 */
[----:B------:R-:W3:Y:S01]  /*7510*/  LDCU.64 UR4, c[0x4][0x10] ;  /* 0x01000200ff0477ac */ /* 0x000ee20008000a00 */
[----:B--2---:R-:W-:Y:S01]  /*7520*/  MOV R5, UR9 ;  /* 0x0000000900057c02 */ /* 0x004fe20008000f00 */
[----:B------:R-:W-:Y:S01]  /*7530*/  IMAD.U32 R4, RZ, RZ, UR8 ;  /* 0x00000008ff047e24 */ /* 0x000fe2000f8e00ff */
[----:B-----5:R-:W-:Y:S01]  /*7540*/  MOV R7, UR7 ;  /* 0x0000000700077c02 */ /* 0x020fe20008000f00 */
[----:B------:R-:W-:Y:S01]  /*7550*/  IMAD.U32 R6, RZ, RZ, UR6 ;  /* 0x00000006ff067e24 */ /* 0x000fe2000f8e00ff */
[----:B---3--:R-:W-:Y:S01]  /*7560*/  MOV R11, UR5 ;  /* 0x00000005000b7c02 */ /* 0x008fe20008000f00 */
[----:B------:R-:W-:Y:S02]  /*7570*/  IMAD.U32 R10, RZ, RZ, UR4 ;  /* 0x00000004ff0a7e24 */ /* 0x000fe4000f8e00ff */
[----:B------:R-:W-:Y:S07]  /*7580*/  LEPC R20, `(.L_x_124) ;  /* 0x000000001014794e */ /* 0x000fee0000000000 */
[----:B-1--4-:R-:W-:Y:S05]  /*7590*/  CALL.ABS.NOINC R2 ;  /* 0x0000000002007343 */ /* 0x012fea0003c00000 */
.L_x_124:
[----:B------:R-:W-:Y:S05]  /*75a0*/  WARPSYNC.ALL ;  /* 0x0000000000007948 */ /* 0x000fea0003800000 */
[----:B------:R-:W-:Y:S01]  /*75b0*/  R2UR UR4, R48 ;  /* 0x00000000300472ca */ /* 0x000fe200000e0000 */
[----:B------:R-:W-:Y:S01]  /*75c0*/  BSSY.RECONVERGENT B0, `(.L_x_125) ;  /* 0x0000064000007945 */ /* 0x000fe20003800200 */
[----:B------:R-:W-:Y:S02]  /*75d0*/  ISETP.NE.AND P6, PT, R136, RZ, PT ;  /* 0x000000ff8800720c */ /* 0x000fe40003fc5270 */
[----:B------:R-:W-:Y:S02]  /*75e0*/  ISETP.NE.AND P0, PT, R127, RZ, PT ;  /* 0x000000ff7f00720c */ /* 0x000fe40003f05270 */
[----:B------:R-:W-:Y:S02]  /*75f0*/  MOV R148, UR51 ;  /* 0x0000003300947c02 */ /* 0x000fe40008000f00 */
[----:B------:R-:W-:Y:S05]  /*7600*/  MOV R147, UR37 ;  /* 0x0000002500937c02 */ /* 0x000fea0008000f00 */
[----:B------:R-:W2:Y:S02]  /*7610*/  LDTM.x32 R4, tmem[UR4+0x20] ;  /* 0x00002004000479ee */ /* 0x000ea400082c0000 */
[----:B------:R-:W-:Y:S02]  /*7620*/  @P6 LEA R148, R148, UR48, 0x3 ;  /* 0x0000003094946c11 */ /* 0x000fe4000f8e18ff */
[----:B------:R-:W-:Y:S02]  /*7630*/  @P6 SHF.L.U32 R149, RZ, 0x1f, RZ ;  /* 0x0000001fff956819 */ /* 0x000fe400000006ff */
[----:B------:R-:W-:Y:S04]  /*7640*/  @P6 IADD3 R148, PT, PT, R148, 0x40, RZ ;  /* 0x0000004094946810 */ /* 0x000fe80007ffe0ff */
[----:B------:R-:W-:Y:S02]  /*7650*/  @P6 PRMT R147, R147, 0x654, R148 ;  /* 0x0000065493936816 */ /* 0x000fe40000000094 */
[----:B------:R-:W-:Y:S01]  /*7660*/  LEA R148, R142, UR48, 0x3 ;  /* 0x000000308e947c11 */ /* 0x000fe2000f8e18ff */
[C---:B--2---:R-:W-:Y:S01]  /*7670*/  FMUL R3, R46.reuse, R4 ;  /* 0x000000042e037220 */ /* 0x044fe20000400000 */
[C---:B-1----:R-:W-:Y:S01]  /*7680*/  FMUL R0, R46.reuse, R5 ;  /* 0x000000052e007220 */ /* 0x042fe20000400000 */
[C---:B------:R-:W-:Y:S01]  /*7690*/  FMUL R5, R46.reuse, R6 ;  /* 0x000000062e057220 */ /* 0x040fe20000400000 */
[----:B------:R-:W-:Y:S01]  /*76a0*/  FMUL R2, R46, R7 ;  /* 0x000000072e027220 */ /* 0x000fe20000400000 */
[C---:B---34-:R-:W-:Y:S01]  /*76b0*/  FFMA R52, R50.reuse, R76, R3 ;  /* 0x0000004c32347223 */ /* 0x058fe20000000003 */
        /* <DEDUP_REMOVED lines=61> */
[C---:B--2---:R-:W-:Y:S01]  /*7a90*/  FFMA R56, R50.reuse, R104, R31 ;  /* 0x0000006832387223 */ /* 0x044fe2000000001f */
        /* <DEDUP_REMOVED lines=13> */
[----:B------:R-:W-:Y:S02]  /*7b70*/  UIADD3 UR8, UP0, UPT, UR52, 0x680, URZ ;  /* 0x0000068034087890 */ /* 0x000fe4000ff1e0ff */
[----:B------:R-:W-:Y:S02]  /*7b80*/  UIADD3 UR5, UPT, UPT, UR41, 0x20, URZ ;  /* 0x0000002029057890 */ /* 0x000fe4000fffe0ff */
[----:B------:R-:W-:Y:S02]  /*7b90*/  UIADD3 UR4, UPT, UPT, UR48, 0x4400, URZ ;  /* 0x0000440030047890 */ /* 0x000fe4000fffe0ff */
[----:B------:R-:W-:Y:S01]  /*7ba0*/  UIADD3.X UR9, UPT, UPT, URZ, UR53, URZ, UP0, !UPT ;  /* 0x00000035ff097290 */ /* 0x000fe200087fe4ff */
[----:B------:R-:W-:Y:S01]  /*7bb0*/  UMOV UR6, UR42 ;  /* 0x0000002a00067c82 */ /* 0x000fe20008000000 */
[----:B------:R-:W-:Y:S07]  /*7bc0*/  UMOV UR7, UR36 ;  /* 0x0000002400077c82 */ /* 0x000fee0008000000 */
[----:B------:R1:W-:Y:S01]  /*7bd0*/  UTMASTG.3D [UR4], [UR8] ;  /* 0x00000004080073b5 */ /* 0x0003e20008010000 */
[----:B------:R0:W-:Y:S01]  /*7be0*/  UTMACMDFLUSH ;  /* 0x00000000000079b7 */ /* 0x0001e20000000000 */
[----:B-1----:R-:W-:Y:S04]  /*7bf0*/  DEPBAR.LE SB0, 0x1 ;  /* 0x000080400000791a */ /* 0x002fe80000000000 */
.L_x_126:
[----:B------:R-:W-:Y:S05]  /*7c00*/  BSYNC.RECONVERGENT B0 ;  /* 0x0000000000007941 */ /* 0x000fea0003800200 */
.L_x_125:
[----:B------:R-:W-:Y:S01]  /*7c10*/  BAR.SYNC.DEFER_BLOCKING 0x1, 0x80 ;  /* 0x0042000000007b1d */ /* 0x000fe20000010000 */
[----:B------:R-:W-:Y:S04]  /*7c20*/  UIADD3 UR40, UPT, UPT, UR51, 0x1, URZ ;  /* 0x0000000133287890 */ /* 0x000fe8000fffe0ff */
[----:B------:R-:W-:Y:S04]  /*7c30*/  UISETP.NE.AND UP0, UPT, UR40, 0x4, UPT ;  /* 0x000000042800788c */ /* 0x000fe8000bf05270 */
[----:B------:R-:W-:Y:S01]  /*7c40*/  USEL UR40, UR40, URZ, UP0 ;  /* 0x000000ff28287287 */ /* 0x000fe20008000000 */
[----:B------:R1:W-:Y:S01]  /*7c50*/  @P6 SYNCS.ARRIVE.TRANS64.RED.A1T0 RZ, [R147+URZ], RZ ;  /* 0x000000ff93ff69a7 */ /* 0x0003e200081004ff */
[----:B------:R-:W-:Y:S01]  /*7c60*/  BSSY B1, `(.L_x_127) ;  /* 0x0000020000017945 */ /* 0x000fe20003800000 */
[----:B------:R-:W2:Y:S02]  /*7c70*/  @P6 SYNCS.PHASECHK.TRANS64.TRYWAIT P0, [R148+URZ+0x20], R149 ;  /* 0x00002095940065a7 */ /* 0x000ea400080011ff */
[----:B--2---:R-:W-:Y:S01]  /*7c80*/  @P6 SEL R144, RZ, 0x1, !P0 ;  /* 0x00000001ff906807 */ /* 0x004fe20004000000 */
[----:B-1----:R-:W-:Y:S06]  /*7c90*/  @!P6 BRA `(.L_x_128) ;  /* 0x000000000070e947 */ /* 0x002fec0003800000 */
[----:B------:R-:W-:Y:S01]  /*7ca0*/  ISETP.NE.AND P1, PT, R146, RZ, PT ;  /* 0x000000ff9200720c */ /* 0x000fe20003f25270 */
[----:B------:R-:W-:Y:S01]  /*7cb0*/  BSSY B0, `(.L_x_129) ;  /* 0x000000b000007945 */ /* 0x000fe20003800000 */
[----:B------:R-:W-:Y:S11]  /*7cc0*/  ISETP.NE.AND P0, PT, R144, RZ, PT ;  /* 0x000000ff9000720c */ /* 0x000ff60003f05270 */
[----:B------:R-:W-:Y:S05]  /*7cd0*/  @P1 IMAD R4, R142, 0x4000, R139 ;  /* 0x000040008e041824 */ /* 0x000fea00078e028b */
[----:B------:R-:W-:Y:S04]  /*7ce0*/  @P1 IADD3 R6, PT, PT, R4, UR48, RZ ;  /* 0x0000003004061c10 */ /* 0x000fe8000fffe0ff */
[----:B------:R-:W-:Y:S01]  /*7cf0*/  @P1 IADD3 R2, PT, PT, R143, R6, RZ ;  /* 0x000000068f021210 */ /* 0x000fe20007ffe0ff */
[--C-:B------:R-:W-:Y:S02]  /*7d00*/  @P1 IMAD.IADD R0, R141, 0x1, R6.reuse ;  /* 0x000000018d001824 */ /* 0x100fe400078e0206 */
[----:B------:R-:W-:Y:S01]  /*7d10*/  @P1 IMAD.IADD R3, R145, 0x1, R6 ;  /* 0x0000000191031824 */ /* 0x000fe200078e0206 */
[----:B------:R-:W-:Y:S06]  /*7d20*/  @P0 BRA `(.L_x_130) ;  /* 0x00000000000c0947 */ /* 0x000fec0003800000 */
[----:B------:R-:W-:Y:S04]  /*7d30*/  SHF.L.U32 R5, RZ, 0x1f, RZ ;  /* 0x0000001fff057819 */ /* 0x000fe800000006ff */
[----:B------:R-:W1:Y:S02]  /*7d40*/  SYNCS.PHASECHK.TRANS64.TRYWAIT P0, [R148+URZ+0x20], R5 ;  /* 0x00002005940075a7 */ /* 0x000e6400080011ff */
[----:B-1----:R-:W-:Y:S05]  /*7d50*/  @!P0 BRA `(.L_x_131) ;  /* 0x0000004800fc8947 */ /* 0x002fea0003800000 */
.L_x_130:
[----:B------:R-:W-:Y:S05]  /*7d60*/  BSYNC B0 ;  /* 0x0000000000007941 */ /* 0x000fea0003800000 */
.L_x_129:
[----:B------:R-:W-:Y:S01]  /*7d70*/  ISETP.NE.AND P0, PT, R146, RZ, PT ;  /* 0x000000ff9200720c */ /* 0x000fe20003f05270 */
[----:B------:R-:W-:Y:S11]  /*7d80*/  VIADD R142, R142, 0x1 ;  /* 0x000000018e8e7836 */ /* 0x000ff60000000000 */
[----:B------:R-:W-:Y:S01]  /*7d90*/  @!UPT UIADD3 URZ, UPT, UPT, URZ, URZ, URZ ;  /* 0x000000fffffff290 */ /* 0x000fe2000fffe0ff */
[----:B------:R2:W4:Y:S01]  /*7da0*/  @P0 LDS.128 R76, [R4+UR48+0x400] ;  /* 0x00040030044c0984 */ /* 0x0005220008000c00 */
[--C-:B------:R-:W-:Y:S01]  /*7db0*/  @P0 IMAD.IADD R6, R143, 0x1, R0.reuse ;  /* 0x000000018f060824 */ /* 0x100fe200078e0200 */
[C---:B-1----:R-:W-:Y:S01]  /*7dc0*/  @P0 IADD3 R5, PT, PT, R145.reuse, R2, RZ ;  /* 0x0000000291050210 */ /* 0x042fe20007ffe0ff */
        /* <DEDUP_REMOVED lines=9> */
.L_x_128:
[----:B------:R-:W-:Y:S05]  /*7e60*/  BSYNC B1 ;  /* 0x0000000000017941 */ /* 0x000fea0003800000 */
.L_x_127:
        /* <DEDUP_REMOVED lines=21> */
.L_x_132:
        /* <DEDUP_REMOVED lines=14> */
[C---:B------:R-:W-:Y:S01]  /*80a0*/  FMUL R0, R46.reuse, R5 ;  /* 0x000000052e007220 */ /* 0x040fe20000400000 */
        /* <DEDUP_REMOVED lines=11> */
[C---:B-1----:R-:W-:Y:S01]  /*8160*/  FFMA R56, R50.reuse, R80, R7 ;  /* 0x0000005032387223 */ /* 0x042fe20000000007 */
        /* <DEDUP_REMOVED lines=52> */
[C---:B-1----:R-:W-:Y:S01]  /*84b0*/  FFMA R56, R50.reuse, R104, R31 ;  /* 0x0000006832387223 */ /* 0x042fe2000000001f */
        /* <DEDUP_REMOVED lines=22> */
.L_x_134:
[----:B------:R-:W-:Y:S05]  /*8620*/  BSYNC.RECONVERGENT B0 ;  /* 0x0000000000007941 */ /* 0x000fea0003800200 */
.L_x_133:
[----:B------:R-:W-:Y:S01]  /*8630*/  BAR.SYNC.DEFER_BLOCKING 0x1, 0x80 ;  /* 0x0042000000007b1d */ /* 0x000fe20000010000 */
[----:B------:R-:W-:Y:S04]  /*8640*/  UIADD3 UR43, UPT, UPT, UR40, 0x1, URZ ;  /* 0x00000001282b7890 */ /* 0x000fe8000fffe0ff */
[----:B------:R-:W-:Y:S04]  /*8650*/  UISETP.NE.AND UP0, UPT, UR43, 0x4, UPT ;  /* 0x000000042b00788c */ /* 0x000fe8000bf05270 */
[----:B------:R-:W-:Y:S01]  /*8660*/  USEL UR43, UR43, URZ, UP0 ;  /* 0x000000ff2b2b7287 */ /* 0x000fe20008000000 */
[----:B------:R1:W-:Y:S01]  /*8670*/  @P6 SYNCS.ARRIVE.TRANS64.RED.A1T0 RZ, [R147+URZ], RZ ;  /* 0x000000ff93ff69a7 */ /* 0x0003e200081004ff */
[----:B------:R-:W-:Y:S01]  /*8680*/  BSSY B1, `(.L_x_135) ;  /* 0x0000023000017945 */ /* 0x000fe20003800000 */
[----:B------:R-:W2:Y:S01]  /*8690*/  @P6 SYNCS.PHASECHK.TRANS64.TRYWAIT P0, [R148+URZ+0x20], R149 ;  /* 0x00002095940065a7 */ /* 0x000ea200080011ff */
[----:B-1----:R-:W-:Y:S01]  /*86a0*/  HFMA2 R147, -RZ, RZ, 0, 0 ;  /* 0x00000000ff937431 */ /* 0x002fe200000001ff */
[----:B--2---:R-:W-:Y:S01]  /*86b0*/  @P6 SEL R144, RZ, 0x1, !P0 ;  /* 0x00000001ff906807 */ /* 0x004fe20004000000 */
[----:B------:R-:W-:Y:S06]  /*86c0*/  @!P6 BRA `(.L_x_136) ;  /* 0x000000000078e947 */ /* 0x000fec0003800000 */
        /* <DEDUP_REMOVED lines=12> */
.L_x_138:
[----:B------:R-:W-:Y:S05]  /*8790*/  BSYNC B0 ;  /* 0x0000000000007941 */ /* 0x000fea0003800000 */
.L_x_137:
[----:B------:R-:W-:Y:S02]  /*87a0*/  ISETP.NE.AND P0, PT, R146, RZ, PT ;  /* 0x000000ff9200720c */ /* 0x000fe40003f05270 */
[----:B------:R-:W-:Y:S11]  /*87b0*/  IADD3 R142, PT, PT, R142, 0x1, RZ ;  /* 0x000000018e8e7810 */ /* 0x000ff60007ffe0ff */
[----:B------:R2:W4:Y:S01]  /*87c0*/  @P0 LDS.128 R76, [R4+UR48+0x400] ;  /* 0x00040030044c0984 */ /* 0x0005220008000c00 */
[----:B------:R-:W-:Y:S01]  /*87d0*/  @P0 IMAD.IADD R6, R143, 0x1, R0 ;  /* 0x000000018f060824 */ /* 0x000fe200078e0200 */
[C---:B------:R-:W-:Y:S01]  /*87e0*/  @P0 IADD3 R7, PT, PT, R145.reuse, R0, RZ ;  /* 0x0000000091070210 */ /* 0x040fe20007ffe0ff */
[C---:B-1----:R-:W-:Y:S01]  /*87f0*/  @P0 IMAD.IADD R5, R145.reuse, 0x1, R2 ;  /* 0x0000000191050824 */ /* 0x042fe200078e0202 */
[----:B------:R2:W1:Y:S01]  /*8800*/  @P0 LDS.128 R80, [R3+0x400] ;  /* 0x0004000003500984 */ /* 0x0004620000000c00 */
[----:B------:R-:W-:Y:S03]  /*8810*/  @P0 IMAD.IADD R8, R145, 0x1, R6 ;  /* 0x0000000191080824 */ /* 0x000fe600078e0206 */
[----:B------:R2:W1:Y:S04]  /*8820*/  @P0 LDS.128 R84, [R2+0x400] ;  /* 0x0004000002540984 */ /* 0x0004680000000c00 */
[----:B------:R2:W1:Y:S04]  /*8830*/  @P0 LDS.128 R88, [R5+0x400] ;  /* 0x0004000005580984 */ /* 0x0004680000000c00 */
[----:B------:R2:W1:Y:S04]  /*8840*/  @P0 LDS.128 R92, [R0+0x400] ;  /* 0x00040000005c0984 */ /* 0x0004680000000c00 */
[----:B------:R2:W1:Y:S04]  /*8850*/  @P0 LDS.128 R96, [R7+0x400] ;  /* 0x0004000007600984 */ /* 0x0004680000000c00 */
[----:B------:R2:W1:Y:S04]  /*8860*/  @P0 LDS.128 R100, [R6+0x400] ;  /* 0x0004000006640984 */ /* 0x0004680000000c00 */
[----:B------:R2:W1:Y:S01]  /*8870*/  @P0 LDS.128 R104, [R8+0x400] ;  /* 0x0004000008680984 */ /* 0x0004620000000c00 */
[C---:B------:R-:W-:Y:S04]  /*8880*/  ISETP.NE.AND P0, PT, R142.reuse, 0x4, PT ;  /* 0x000000048e00780c */ /* 0x040fe80003f05270 */
[----:B------:R-:W-:Y:S02]  /*8890*/  SEL R142, R142, RZ, P0 ;  /* 0x000000ff8e8e7207 */ /* 0x000fe40000000000 */
[----:B------:R-:W-:Y:S02]  /*88a0*/  SEL R147, RZ, 0x1, P0 ;  /* 0x00000001ff937807 */ /* 0x000fe40000000000 */
.L_x_136:
[----:B------:R-:W-:Y:S05]  /*88b0*/  BSYNC B1 ;  /* 0x0000000000017941 */ /* 0x000fea0003800000 */
.L_x_135:
        /* <DEDUP_REMOVED lines=21> */
.L_x_140:
        /* <DEDUP_REMOVED lines=9> */
[----:B------:R-:W-:Y:S02]  /*8aa0*/  @P6 SHF.L.U32 R150, R147, 0x1f, RZ ;  /* 0x0000001f93966819 */ /* 0x000fe400000006ff */
        /* <DEDUP_REMOVED lines=92> */
.L_x_142:
[----:B------:R-:W-:Y:S05]  /*9070*/  BSYNC.RECONVERGENT B0 ;  /* 0x0000000000007941 */ /* 0x000fea0003800200 */
.L_x_141:
        /* <DEDUP_REMOVED lines=18> */
[----:B------:R-:W-:Y:S04]  /*91a0*/  SHF.L.U32 R6, R147, 0x1f, RZ ;  /* 0x0000001f93067819 */ /* 0x000fe800000006ff */
[----:B------:R-:W1:Y:S02]  /*91b0*/  SYNCS.PHASECHK.TRANS64.TRYWAIT P0, [R149+URZ+0x20], R6 ;  /* 0x00002006950075a7 */ /* 0x000e6400080011ff */
[----:B-1----:R-:W-:Y:S05]  /*91c0*/  @!P0 BRA `(.L_x_147) ;  /* 0x0000003800088947 */ /* 0x002fea0003800000 */
.L_x_146:
[----:B------:R-:W-:Y:S05]  /*91d0*/  BSYNC B0 ;  /* 0x0000000000007941 */ /* 0x000fea0003800000 */
.L_x_145:
[----:B------:R-:W-:Y:S01]  /*91e0*/  ISETP.NE.AND P0, PT, R146, RZ, PT ;  /* 0x000000ff9200720c */ /* 0x000fe20003f05270 */
[----:B------:R-:W-:Y:S11]  /*91f0*/  VIADD R142, R142, 0x1 ;  /* 0x000000018e8e7836 */ /* 0x000ff60000000000 */
[----:B------:R-:W-:Y:S01]  /*9200*/  @!UPT UIADD3 URZ, UPT, UPT, URZ, URZ, URZ ;  /* 0x000000fffffff290 */ /* 0x000fe2000fffe0ff */
[----:B------:R2:W4:Y:S01]  /*9210*/  @P0 LDS.128 R76, [R4+UR48+0x400] ;  /* 0x00040030044c0984 */ /* 0x0005220008000c00 */
[----:B-1----:R-:W-:Y:S02]  /*9220*/  @P0 IMAD.IADD R6, R143, 0x1, R0 ;  /* 0x000000018f060824 */ /* 0x002fe400078e0200 */
[C---:B------:R-:W-:Y:S01]  /*9230*/  @P0 IMAD.IADD R5, R145.reuse, 0x1, R2 ;  /* 0x0000000191050824 */ /* 0x040fe200078e0202 */
[----:B------:R1:W1:Y:S01]  /*9240*/  @P0 LDS.128 R80, [R3+0x400] ;  /* 0x0004000003500984 */ /* 0x0002620000000c00 */
[C---:B------:R-:W-:Y:S02]  /*9250*/  @P0 IMAD.IADD R7, R145.reuse, 0x1, R0 ;  /* 0x0000000191070824 */ /* 0x040fe400078e0200 */
[----:B------:R-:W-:Y:S01]  /*9260*/  @P0 IMAD.IADD R8, R145, 0x1, R6 ;  /* 0x0000000191080824 */ /* 0x000fe200078e0206 */
[----:B------:R1:W1:Y:S04]  /*9270*/  @P0 LDS.128 R84, [R2+0x400] ;  /* 0x0004000002540984 */ /* 0x0002680000000c00 */
[----:B------:R1:W1:Y:S04]  /*9280*/  @P0 LDS.128 R88, [R5+0x400] ;  /* 0x0004000005580984 */ /* 0x0002680000000c00 */
[----:B------:R1:W1:Y:S04]  /*9290*/  @P0 LDS.128 R92, [R0+0x400] ;  /* 0x00040000005c0984 */ /* 0x0002680000000c00 */
[----:B------:R1:W1:Y:S04]  /*92a0*/  @P0 LDS.128 R96, [R7+0x400] ;  /* 0x0004000007600984 */ /* 0x0002680000000c00 */
[----:B------:R1:W1:Y:S04]  /*92b0*/  @P0 LDS.128 R100, [R6+0x400] ;  /* 0x0004000006640984 */ /* 0x0002680000000c00 */
[----:B------:R1:W1:Y:S01]  /*92c0*/  @P0 LDS.128 R104, [R8+0x400] ;  /* 0x0004000008680984 */ /* 0x0002620000000c00 */
[C---:B------:R-:W-:Y:S04]  /*92d0*/  ISETP.NE.AND P0, PT, R142.reuse, 0x4, PT ;  /* 0x000000048e00780c */ /* 0x040fe80003f05270 */
[----:B--2---:R-:W-:Y:S02]  /*92e0*/  SEL R4, RZ, 0x1, P0 ;  /* 0x00000001ff047807 */ /* 0x004fe40000000000 */
[----:B------:R-:W-:Y:S02]  /*92f0*/  SEL R142, R142, RZ, P0 ;  /* 0x000000ff8e8e7207 */ /* 0x000fe40000000000 */
[----:B------:R-:W-:Y:S02]  /*9300*/  LOP3.LUT R147, R147, R4, RZ, 0x3c, !PT ;  /* 0x0000000493937212 */ /* 0x000fe400078e3cff */
.L_x_144:
[----:B------:R-:W-:Y:S05]  /*9310*/  BSYNC B1 ;  /* 0x0000000000017941 */ /* 0x000fea0003800000 */
.L_x_143:
[----:B-1----:R-:W-:Y:S05]  /*9320*/  VIADD R3, R48, 0x80 ;  /* 0x0000008030037836 */ /* 0x002fea0000000000 */
[----:B------:R-:W-:Y:S04]  /*9330*/  SHF.R.U32.HI R3, RZ, 0x15, R3 ;  /* 0x00000015ff037819 */ /* 0x000fe80000011603 */
[----:B------:R-:W-:Y:S11]  /*9340*/  LOP3.LUT P0, RZ, R3, 0x3, R120, 0x48, !PT ;  /* 0x0000000303ff7812 */ /* 0x000ff60007804878 */
[----:B------:R-:W-:Y:S02]  /*9350*/  @!UPT UIADD3 URZ, UPT, UPT, URZ, URZ, URZ ;  /* 0x000000fffffff290 */ /* 0x000fe4000fffe0ff */
[----:B------:R-:W-:Y:S05]  /*9360*/  @!P0 BRA `(.L_x_148) ;  /* 0x0000000000408947 */ /* 0x000fea0003800000 */
[----:B------:R-:W1:Y:S01]  /*9370*/  LDCU.64 UR8, c[0x4][0x70] ;  /* 0x01000e00ff0877ac */ /* 0x000e620008000a00 */
[----:B------:R-:W-:Y:S01]  /*9380*/  MOV R3, 0x0 ;  /* 0x0000000000037802 */ /* 0x000fe20000000f00 */
[----:B------:R-:W-:Y:S02]  /*9390*/  HFMA2 R12, -RZ, RZ, 0, 5.9604644775390625e-08 ;  /* 0x00000001ff0c7431 */ /* 0x000fe400000001ff */
[----:B------:R-:W-:Y:S02]  /*93a0*/  IMAD.MOV.U32 R8, RZ, RZ, 0x192 ;  /* 0x00000192ff087424 */ /* 0x000fe400078e00ff */
[----:B------:R-:W-:Y:S01]  /*93b0*/  IMAD.MOV.U32 R13, RZ, RZ, RZ ;  /* 0x000000ffff0d7224 */ /* 0x000fe200078e00ff */
[----:B------:R-:W2:Y:S01]  /*93c0*/  LDCU.64 UR6, c[0x4][0x78] ;  /* 0x01000f00ff0677ac */ /* 0x000ea20008000a00 */
[----:B------:R-:W3:Y:S01]  /*93d0*/  LDC.64 R2, c[0x4][R3] ;  /* 0x0100000003027b82 */ /* 0x000ee20000000a00 */
[----:B------:R-:W5:Y:S01]  /*93e0*/  LDCU.64 UR4, c[0x4][0x10] ;  /* 0x01000200ff0477ac */ /* 0x000f620008000a00 */
[----:B-1----:R-:W-:Y:S01]  /*93f0*/  MOV R5, UR9 ;  /* 0x0000000900057c02 */ /* 0x002fe20008000f00 */
[----:B------:R-:W-:Y:S01]  /*9400*/  IMAD.U32 R4, RZ, RZ, UR8 ;  /* 0x00000008ff047e24 */ /* 0x000fe2000f8e00ff */
[----:B--2---:R-:W-:Y:S01]  /*9410*/  MOV R7, UR7 ;  /* 0x0000000700077c02 */ /* 0x004fe20008000f00 */
[----:B------:R-:W-:Y:S01]  /*9420*/  IMAD.U32 R6, RZ, RZ, UR6 ;  /* 0x00000006ff067e24 */ /* 0x000fe2000f8e00ff */
[----:B-----5:R-:W-:Y:S01]  /*9430*/  MOV R11, UR5 ;  /* 0x00000005000b7c02 */ /* 0x020fe20008000f00 */
[----:B------:R-:W-:Y:S02]  /*9440*/  IMAD.U32 R10, RZ, RZ, UR4 ;  /* 0x00000004ff0a7e24 */ /* 0x000fe4000f8e00ff */
[----:B------:R-:W-:Y:S07]  /*9450*/  LEPC R20, `(.L_x_148) ;  /* 0x000000001014794e */ /* 0x000fee0000000000 */
[----:B---34-:R-:W-:Y:S05]  /*9460*/  CALL.ABS.NOINC R2 ;  /* 0x0000000002007343 */ /* 0x018fea0003c00000 */
.L_x_148:
[----:B------:R-:W-:Y:S05]  /*9470*/  WARPSYNC.ALL ;  /* 0x0000000000007948 */ /* 0x000fea0003800000 */
[----:B------:R-:W-:Y:S01]  /*9480*/  R2UR UR4, R48 ;  /* 0x00000000300472ca */ /* 0x000fe200000e0000 */
[----:B------:R-:W-:Y:S01]  /*9490*/  BSSY.RECONVERGENT B0, `(.L_x_149) ;  /* 0x0000067000007945 */ /* 0x000fe20003800200 */
[----:B------:R-:W-:Y:S02]  /*94a0*/  ISETP.NE.AND P6, PT, R136, RZ, PT ;  /* 0x000000ff8800720c */ /* 0x000fe40003fc5270 */
[----:B------:R-:W-:Y:S02]  /*94b0*/  ISETP.NE.AND P0, PT, R127, RZ, PT ;  /* 0x000000ff7f00720c */ /* 0x000fe40003f05270 */
[----:B------:R-:W-:Y:S02]  /*94c0*/  MOV R149, UR40 ;  /* 0x0000002800957c02 */ /* 0x000fe40008000f00 */
[----:B------:R-:W-:Y:S05]  /*94d0*/  MOV R148, UR37 ;  /* 0x0000002500947c02 */ /* 0x000fea0008000f00 */
[----:B------:R-:W1:Y:S02]  /*94e0*/  LDTM.x32 R4, tmem[UR4+0x80] ;  /* 0x00008004000479ee */ /* 0x000e6400082c0000 */
[----:B------:R-:W-:Y:S02]  /*94f0*/  @P6 LEA R149, R149, UR48, 0x3 ;  /* 0x0000003095956c11 */ /* 0x000fe4000f8e18ff */
[----:B------:R-:W-:Y:S02]  /*9500*/  @P6 SHF.L.U32 R150, R147, 0x1f, RZ ;  /* 0x0000001f93966819 */ /* 0x000fe400000006ff */
[----:B------:R-:W-:Y:S04]  /*9510*/  @P6 IADD3 R149, PT, PT, R149, 0x40, RZ ;  /* 0x0000004095956810 */ /* 0x000fe80007ffe0ff */
[----:B------:R-:W-:Y:S02]  /*9520*/  @P6 PRMT R148, R148, 0x654, R149 ;  /* 0x0000065494946816 */ /* 0x000fe40000000095 */
[----:B------:R-:W-:Y:S01]  /*9530*/  LEA R149, R142, UR48, 0x3 ;  /* 0x000000308e957c11 */ /* 0x000fe2000f8e18ff */
[C---:B-1----:R-:W-:Y:S01]  /*9540*/  FMUL R3, R46.reuse, R4 ;  /* 0x000000042e037220 */ /* 0x042fe20000400000 */
        /* <DEDUP_REMOVED lines=80> */
[----:B------:R-:W-:Y:S02]  /*9a50*/  UIADD3 UR8, UP0, UPT, UR52, 0x680, URZ ;  /* 0x0000068034087890 */ /* 0x000fe4000ff1e0ff */
[----:B------:R-:W-:Y:S02]  /*9a60*/  UIADD3 UR5, UPT, UPT, UR41, 0x80, URZ ;  /* 0x0000008029057890 */ /* 0x000fe4000fffe0ff */
[----:B------:R-:W-:Y:S01]  /*9a70*/  MOV R121, UR10 ;  /* 0x0000000a00797c02 */ /* 0x000fe20008000f00 */
[----:B------:R-:W-:Y:S01]  /*9a80*/  UIADD3.X UR9, UPT, UPT, URZ, UR53, URZ, UP0, !UPT ;  /* 0x00000035ff097290 */ /* 0x000fe200087fe4ff */
[----:B------:R-:W-:Y:S02]  /*9a90*/  UMOV UR6, UR42 ;  /* 0x0000002a00067c82 */ /* 0x000fe40008000000 */
[----:B------:R-:W-:Y:S01]  /*9aa0*/  R2UR UR4, R121 ;  /* 0x00000000790472ca */ /* 0x000fe200000e0000 */
[----:B------:R-:W-:Y:S11]  /*9ab0*/  UMOV UR7, UR36 ;  /* 0x0000002400077c82 */ /* 0x000ff60008000000 */
[----:B------:R-:W-:Y:S01]  /*9ac0*/  @!UPT UIADD3 URZ, UPT, UPT, URZ, URZ, URZ ;  /* 0x000000fffffff290 */ /* 0x000fe2000fffe0ff */
[----:B------:R1:W-:Y:S01]  /*9ad0*/  UTMASTG.3D [UR4], [UR8] ;  /* 0x00000004080073b5 */ /* 0x0003e20008010000 */
[----:B------:R0:W-:Y:S01]  /*9ae0*/  UTMACMDFLUSH ;  /* 0x00000000000079b7 */ /* 0x0001e20000000000 */
[----:B-1----:R-:W-:Y:S04]  /*9af0*/  DEPBAR.LE SB0, 0x1 ;  /* 0x000080400000791a */ /* 0x002fe80000000000 */
.L_x_150:
[----:B------:R-:W-:Y:S05]  /*9b00*/  BSYNC.RECONVERGENT B0 ;  /* 0x0000000000007941 */ /* 0x000fea0003800200 */
.L_x_149:
        /* <DEDUP_REMOVED lines=21> */
.L_x_154:
[----:B------:R-:W-:Y:S05]  /*9c60*/  BSYNC B0 ;  /* 0x0000000000007941 */ /* 0x000fea0003800000 */
.L_x_153:
        /* <DEDUP_REMOVED lines=19> */
.L_x_152:
[----:B------:R-:W-:Y:S05]  /*9da0*/  BSYNC B1 ;  /* 0x0000000000017941 */ /* 0x000fea0003800000 */
.L_x_151:
        /* <DEDUP_REMOVED lines=21> */
.L_x_156:
        /* <DEDUP_REMOVED lines=102> */
.L_x_158:
[----:B------:R-:W-:Y:S05]  /*a560*/  BSYNC.RECONVERGENT B0 ;  /* 0x0000000000007941 */ /* 0x000fea0003800200 */
.L_x_157:
        /* <DEDUP_REMOVED lines=21> */
.L_x_162:
[----:B------:R-:W-:Y:S05]  /*a6c0*/  BSYNC B0 ;  /* 0x0000000000007941 */ /* 0x000fea0003800000 */
.L_x_161:
        /* <DEDUP_REMOVED lines=19> */
.L_x_160:
[----:B------:R-:W-:Y:S05]  /*a800*/  BSYNC B1 ;  /* 0x0000000000017941 */ /* 0x000fea0003800000 */
.L_x_159:
        /* <DEDUP_REMOVED lines=21> */
.L_x_164:
[----:B------:R-:W-:Y:S05]  /*a960*/  WARPSYNC.ALL ;  /* 0x0000000000007948 */ /* 0x000fea0003800000 */
[----:B------:R-:W-:Y:S01]  /*a970*/  R2UR UR4, R48 ;  /* 0x00000000300472ca */ /* 0x000fe200000e0000 */
[----:B------:R-:W-:Y:S01]  /*a980*/  BSSY.RECONVERGENT B0, `(.L_x_165) ;  /* 0x0000064000007945 */ /* 0x000fe20003800200 */
[----:B------:R-:W-:Y:S02]  /*a990*/  ISETP.NE.AND P6, PT, R136, RZ, PT ;  /* 0x000000ff8800720c */ /* 0x000fe40003fc5270 */
[----:B---3--:R-:W-:Y:S02]  /*a9a0*/  MOV R53, UR40 ;  /* 0x0000002800357c02 */ /* 0x008fe40008000f00 */
[----:B------:R-:W-:Y:S02]  /*a9b0*/  MOV R148, UR37 ;  /* 0x0000002500947c02 */ /* 0x000fe40008000f00 */
[----:B------:R-:W-:Y:S05]  /*a9c0*/  ISETP.NE.AND P0, PT, R127, RZ, PT ;  /* 0x000000ff7f00720c */ /* 0x000fea0003f05270 */
[----:B------:R-:W1:Y:S02]  /*a9d0*/  LDTM.x32 R4, tmem[UR4+0xc0] ;  /* 0x0000c004000479ee */ /* 0x000e6400082c0000 */
[----:B------:R-:W-:Y:S04]  /*a9e0*/  @P6 LEA R53, R53, UR48, 0x3 ;  /* 0x0000003035356c11 */ /* 0x000fe8000f8e18ff */
[----:B------:R-:W-:Y:S04]  /*a9f0*/  @P6 IADD3 R53, PT, PT, R53, 0x40, RZ ;  /* 0x0000004035356810 */ /* 0x000fe80007ffe0ff */
[----:B------:R-:W-:Y:S01]  /*aa00*/  @P6 PRMT R148, R148, 0x654, R53 ;  /* 0x0000065494946816 */ /* 0x000fe20000000035 */
[C---:B-1----:R-:W-:Y:S01]  /*aa10*/  FMUL R3, R46.reuse, R4 ;  /* 0x000000042e037220 */ /* 0x042fe20000400000 */
[C---:B------:R-:W-:Y:S01]  /*aa20*/  FMUL R0, R46.reuse, R5 ;  /* 0x000000052e007220 */ /* 0x040fe20000400000 */
[C---:B------:R-:W-:Y:S01]  /*aa30*/  FMUL R5, R46.reuse, R6 ;  /* 0x000000062e057220 */ /* 0x040fe20000400000 */
[----:B------:R-:W-:Y:S01]  /*aa40*/  FMUL R2, R46, R7 ;  /* 0x000000072e027220 */ /* 0x000fe20000400000 */
[C---:B----4-:R-:W-:Y:S01]  /*aa50*/  FFMA R52, R50.reuse, R76, R3 ;  /* 0x0000004c32347223 */ /* 0x050fe20000000003 */
        /* <DEDUP_REMOVED lines=65> */
[----:B------:R-:W-:Y:S01]  /*ae70*/  FFMA R59, R50, R107, R0 ;  /* 0x0000006b323b7223 */ /* 0x000fe20000000000 */
[----:B---3--:R-:W-:Y:S02]  /*ae80*/  LEA R60, R142, UR48, 0x3 ;  /* 0x000000308e3c7c11 */ /* 0x008fe4000f8e18ff */
[----:B------:R-:W-:Y:S02]  /*ae90*/  @P6 SHF.L.U32 R61, R147, 0x1f, RZ ;  /* 0x0000001f933d6819 */ /* 0x000fe400000006ff */
        /* <DEDUP_REMOVED lines=18> */
.L_x_166:
[----:B------:R-:W-:Y:S05]  /*afc0*/  BSYNC.RECONVERGENT B0 ;  /* 0x0000000000007941 */ /* 0x000fea0003800200 */
.L_x_165:
        /* <DEDUP_REMOVED lines=21> */
.L_x_170:
[----:B------:R-:W-:Y:S05]  /*b120*/  BSYNC B0 ;  /* 0x0000000000007941 */ /* 0x000fea0003800000 */
.L_x_169:
[----:B------:R-:W-:Y:S11]  /*b130*/  ISETP.NE.AND P0, PT, R146, RZ, PT ;  /* 0x000000ff9200720c */ /* 0x000ff60003f05270 */
[----:B------:R-:W-:Y:S02]  /*b140*/  @!UPT UIADD3 URZ, UPT, UPT, URZ, URZ, URZ ;  /* 0x000000fffffff290 */ /* 0x000fe4000fffe0ff */
[----:B------:R2:W3:Y:S01]  /*b150*/  @P0 LDS.128 R76, [R142+UR48+0x400] ;  /* 0x000400308e4c0984 */ /* 0x0004e20008000c00 */
[----:B------:R-:W-:Y:S01]  /*b160*/  @P0 IMAD.IADD R6, R143, 0x1, R2 ;  /* 0x000000018f060824 */ /* 0x000fe200078e0202 */
        /* <DEDUP_REMOVED lines=10> */
.L_x_168:
[----:B------:R-:W-:Y:S05]  /*b210*/  BSYNC B1 ;  /* 0x0000000000017941 */ /* 0x000fea0003800000 */
.L_x_167:
        /* <DEDUP_REMOVED lines=21> */
.L_x_172:
[----:B------:R-:W-:Y:S01]  /*b370*/  ISETP.NE.AND P0, PT, R127, RZ, PT ;  /* 0x000000ff7f00720c */ /* 0x000fe20003f05270 */
[----:B------:R-:W-:Y:S05]  /*b380*/  WARPSYNC.ALL ;  /* 0x0000000000007948 */ /* 0x000fea0003800000 */
[----:B------:R-:W-:Y:S01]  /*b390*/  R2UR UR4, R48 ;  /* 0x00000000300472ca */ /* 0x000fe200000e0000 */
[----:B------:R-:W-:Y:S01]  /*b3a0*/  BSSY.RECONVERGENT B0, `(.L_x_173) ;  /* 0x000005f000007945 */ /* 0x000fe20003800200 */
[----:B------:R-:W-:Y:S04]  /*b3b0*/  IADD3 R140, PT, PT, R140, 0xa0, RZ ;  /* 0x000000a08c8c7810 */ /* 0x000fe80007ffe0ff */
[----:B------:R-:W-:Y:S07]  /*b3c0*/  LOP3.LUT R140, R140, 0xfefffff8, RZ, 0xc0, !PT ;  /* 0xfefffff88c8c7812 */ /* 0x000fee00078ec0ff */
[----:B------:R-:W2:Y:S01]  /*b3d0*/  LDTM.x32 R4, tmem[UR4+0xe0] ;  /* 0x0000e004000479ee */ /* 0x000ea200082c0000 */
[----:B------:R-:W-:Y:S01]  /*b3e0*/  NOP ;  /* 0x0000000000007918 */ /* 0x000fe20000000000 */
[----:B--2---:R2:W-:Y:S01]  /*b3f0*/  SYNCS.ARRIVE.TRANS64.RED.A1T0 RZ, [R140+URZ], RZ ;  /* 0x000000ff8cff79a7 */ /* 0x0045e200081004ff */
[C---:B------:R-:W-:Y:S01]  /*b400*/  FMUL R3, R46.reuse, R4 ;  /* 0x000000042e037220 */ /* 0x040fe20000400000 */
        /* <DEDUP_REMOVED lines=11> */
[----:B------:R-:W-:Y:S01]  /*b4c0*/  STS.128 [R139+UR48+0xc400], R52 ;  /* 0x00c400348b007988 */ /* 0x000fe20008000c30 */
        /* <DEDUP_REMOVED lines=8> */
[----:B------:R-:W-:Y:S01]  /*b550*/  STS.128 [R138+0xc400], R56 ;  /* 0x00c400388a007388 */ /* 0x000fe20000000c00 */
        /* <DEDUP_REMOVED lines=34> */
[C---:B------:R-:W-:Y:S01]  /*b780*/  FMUL R26, R46.reuse, R31 ;  /* 0x0000001f2e1a7220 */ /* 0x040fe20000400000 */
[C---:B------:R-:W-:Y:S01]  /*b790*/  FMUL R31, R46.reuse, R32 ;  /* 0x000000202e1f7220 */ /* 0x040fe20000400000 */
[C---:B------:R-:W-:Y:S01]  /*b7a0*/  FMUL R28, R46.reuse, R33 ;  /* 0x000000212e1c7220 */ /* 0x040fe20000400000 */
[----:B------:R-:W-:Y:S01]  /*b7b0*/  FMUL R33, R46, R34 ;  /* 0x000000222e217220 */ /* 0x000fe20000400000 */
[----:B------:R2:W-:Y:S01]  /*b7c0*/  STS.128 [R133+0xc400], R16 ;  /* 0x00c4001085007388 */ /* 0x0005e20000000c00 */
[C---:B-1----:R-:W-:Y:S01]  /*b7d0*/  FFMA R4, R50.reuse, R100, R27 ;  /* 0x0000006432047223 */ /* 0x042fe2000000001b */
[C---:B------:R-:W-:Y:S01]  /*b7e0*/  FFMA R5, R50.reuse, R101, R24 ;  /* 0x0000006532057223 */ /* 0x040fe20000000018 */
[C---:B------:R-:W-:Y:S01]  /*b7f0*/  FFMA R6, R50.reuse, R102, R29 ;  /* 0x0000006632067223 */ /* 0x040fe2000000001d */
[----:B------:R-:W-:Y:S01]  /*b800*/  FFMA R7, R50, R103, R26 ;  /* 0x0000006732077223 */ /* 0x000fe2000000001a */
[----:B------:R-:W-:Y:S01]  /*b810*/  FMUL R30, R46, R35 ;  /* 0x000000232e1e7220 */ /* 0x000fe20000400000 */
[C---:B------:R-:W-:Y:S01]  /*b820*/  FFMA R20, R50.reuse, R104, R31 ;  /* 0x0000006832147223 */ /* 0x040fe2000000001f */
        /* <DEDUP_REMOVED lines=22> */
.L_x_174:
[----:B------:R-:W-:Y:S05]  /*b990*/  BSYNC.RECONVERGENT B0 ;  /* 0x0000000000007941 */ /* 0x000fea0003800200 */
.L_x_173:
[----:B------:R-:W-:Y:S01]  /*b9a0*/  BAR.SYNC.DEFER_BLOCKING 0x1, 0x80 ;  /* 0x0042000000007b1d */ /* 0x000fe20000010000 */
[----:B------:R-:W-:Y:S01]  /*b9b0*/  UISETP.NE.AND UP0, UPT, UR49, -0x8, UPT ;  /* 0xfffffff83100788c */ /* 0x000fe2000bf05270 */
[----:B------:R-:W-:Y:S08]  /*b9c0*/  IADD3 R44, PT, PT, R44, 0x1, RZ ;  /* 0x000000012c2c7810 */ /* 0x000ff00007ffe0ff */
[----:B------:R-:W-:Y:S05]  /*b9d0*/  BRA.U !UP0, `(.L_x_175) ;  /* 0x0000000108287547 */ /* 0x000fea000b800000 */
[----:B------:R-:W-:Y:S01]  /*b9e0*/  ISETP.NE.AND P0, PT, R136, RZ, PT ;  /* 0x000000ff8800720c */ /* 0x000fe20003f05270 */
[----:B------:R-:W-:Y:S01]  /*b9f0*/  IMAD.U32 R3, RZ, RZ, UR51 ;  /* 0x00000033ff037e24 */ /* 0x000fe2000f8e00ff */
[----:B------:R-:W-:Y:S01]  /*ba00*/  UIADD3 UR51, UPT, UPT, UR51, 0x1, URZ ;  /* 0x0000000133337890 */ /* 0x000fe2000fffe0ff */
[----:B------:R-:W-:Y:S03]  /*ba10*/  IMAD.U32 R0, RZ, RZ, UR37 ;  /* 0x00000025ff007e24 */ /* 0x000fe6000f8e00ff */
[----:B------:R-:W-:Y:S04]  /*ba20*/  UISETP.NE.AND UP0, UPT, UR51, 0x4, UPT ;  /* 0x000000043300788c */ /* 0x000fe8000bf05270 */
[----:B------:R-:W-:Y:S03]  /*ba30*/  USEL UR51, UR51, URZ, UP0 ;  /* 0x000000ff33337287 */ /* 0x000fe60008000000 */
[----:B------:R-:W-:Y:S05]  /*ba40*/  @P0 LEA R3, R3, UR48, 0x3 ;  /* 0x0000003003030c11 */ /* 0x000fea000f8e18ff */
[----:B------:R-:W-:Y:S05]  /*ba50*/  @P0 VIADD R3, R3, 0x40 ;  /* 0x0000004003030836 */ /* 0x000fea0000000000 */
[----:B------:R-:W-:Y:S04]  /*ba60*/  @P0 PRMT R0, R0, 0x654, R3 ;  /* 0x0000065400000816 */ /* 0x000fe80000000003 */
[----:B------:R1:W-:Y:S03]  /*ba70*/  @P0 SYNCS.ARRIVE.TRANS64.RED.A1T0 RZ, [R0+URZ], RZ ;  /* 0x000000ff00ff09a7 */ /* 0x0003e600081004ff */
.L_x_175:
[----:B------:R-:W-:Y:S01]  /*ba80*/  ISETP.NE.AND P2, PT, R128, RZ, PT ;  /* 0x000000ff8000720c */ /* 0x000fe20003f45270 */
[----:B------:R-:W-:Y:S01]  /*ba90*/  UIADD3 UR49, UPT, UPT, UR49, 0x8, URZ ;  /* 0x0000000831317890 */ /* 0x000fe2000fffe0ff */
[----:B------:R-:W-:Y:S01]  /*baa0*/  ISETP.NE.AND P0, PT, R130, 0x2, PT ;  /* 0x000000028200780c */ /* 0x000fe20003f05270 */
[----:B--2---:R-:W-:Y:S01]  /*bab0*/  IMAD.IADD R20, R43, 0x1, R49 ;  /* 0x000000012b147824 */ /* 0x004fe200078e0231 */
[----:B------:R-:W-:Y:S01]  /*bac0*/  ISETP.NE.AND P1, PT, R44, 0x2, PT ;  /* 0x000000022c00780c */ /* 0x000fe20003f25270 */
[----:B------:R-:W-:Y:S01]  /*bad0*/  IMAD.IADD R21, R45, 0x1, R114 ;  /* 0x000000012d157824 */ /* 0x000fe200078e0272 */
[----:B-1----:R-:W-:Y:S02]  /*bae0*/  SEL R0, RZ, 0x1, P0 ;  /* 0x00000001ff007807 */ /* 0x002fe40000000000 */
[----:B------:R-:W-:Y:S02]  /*baf0*/  SEL R3, RZ, 0x1, P1 ;  /* 0x00000001ff037807 */ /* 0x000fe40000800000 */
[----:B------:R-:W-:Y:S02]  /*bb00*/  LOP3.LUT R123, R123, R0, RZ, 0x3c, !PT ;  /* 0x000000007b7b7212 */ /* 0x000fe400078e3cff */
[----:B------:R-:W-:Y:S02]  /*bb10*/  LOP3.LUT R124, R124, R3, RZ, 0x3c, !PT ;  /* 0x000000037c7c7212 */ /* 0x000fe400078e3cff */
[----:B------:R-:W-:Y:S02]  /*bb20*/  @P2 R2UR UR36, R122 ;  /* 0x000000007a2422ca */ /* 0x000fe400000e0000 */
[----:B------:R-:W-:Y:S02]  /*bb30*/  SEL R130, R130, RZ, P0 ;  /* 0x000000ff82827207 */ /* 0x000fe40000000000 */
[----:B------:R-:W-:Y:S01]  /*bb40*/  SEL R44, R44, RZ, P1 ;  /* 0x000000ff2c2c7207 */ /* 0x000fe20000800000 */
[----:B------:R-:W-:Y:S10]  /*bb50*/  @P2 BRA `(.L_x_176) ;  /* 0xffffff9c00c42947 */ /* 0x000ff4000383ffff */
[----:B------:R-:W-:-:S09]  /*bb60*/  UISETP.NE.AND UP0, UPT, UR50, URZ, UPT ;  /* 0x000000ff3200728c */ /* 0x000fd2000bf05270 */
[----:B------:R-:W-:Y:S05]  /*bb70*/  BRA.U !UP0, `(.L_x_177) ;  /* 0x0000000108487547 */ /* 0x000fea000b800000 */
[----:B------:R-:W1:Y:S02]  /*bb80*/  LDCU.64 UR4, c[0x0][0x890] ;  /* 0x00011200ff0477ac */ /* 0x000e640008000a00 */
[----:B-1----:R-:W-:-:S04]  /*bb90*/  UISETP.NE.U32.AND UP0, UPT, UR4, URZ, UPT ;  /* 0x000000ff0400728c */ /* 0x002fc8000bf05070 */
[----:B------:R-:W-:-:S09]  /*bba0*/  UISETP.NE.AND.EX UP0, UPT, UR5, URZ, UPT, UP0 ;  /* 0x000000ff0500728c */ /* 0x000fd2000bf05300 */
[----:B------:R-:W-:Y:S05]  /*bbb0*/  BRA.U UP0, `(.L_x_178) ;  /* 0x00000001000c7547 */ /* 0x000fea000b800000 */
[----:B------:R-:W-:-:S13]  /*bbc0*/  FSETP.NEU.AND P0, PT, R50, RZ, PT ;  /* 0x000000ff3200720b */ /* 0x000fda0003f0d000 */
[----:B------:R-:W-:Y:S05]  /*bbd0*/  @!P0 EXIT ;  /* 0x000000000000894d */ /* 0x000fea0003800000 */
[----:B------:R-:W-:Y:S05]  /*bbe0*/  BRA `(.L_x_177) ;  /* 0x00000000002c7947 */ /* 0x000fea0003800000 */
.L_x_178:
[----:B------:R-:W-:Y:S01]  /*bbf0*/  ISETP.NE.AND P0, PT, R129, RZ, PT ;  /* 0x000000ff8100720c */ /* 0x000fe20003f05270 */
[----:B------:R-:W-:-:S12]  /*bc00*/  BSSY.RECONVERGENT B0, `(.L_x_177) ;  /* 0x0000009000007945 */ /* 0x000fd80003800200 */
[----:B------:R-:W-:Y:S05]  /*bc10*/  @P0 BRA `(.L_x_179) ;  /* 0x0000000000140947 */ /* 0x000fea0003800000 */
[----:B------:R-:W1:Y:S02]  /*bc20*/  LDCU.64 UR4, c[0x0][0x888] ;  /* 0x00011100ff0477ac */ /* 0x000e640008000a00 */
[----:B-1----:R-:W-:-:S04]  /*bc30*/  ISETP.NE.U32.AND P0, PT, RZ, UR4, PT ;  /* 0x00000004ff007c0c */ /* 0x002fc8000bf05070 */
[----:B------:R-:W-:-:S13]  /*bc40*/  ISETP.NE.AND.EX P0, PT, RZ, UR5, PT, P0 ;  /* 0x00000005ff007c0c */ /* 0x000fda000bf05300 */
[----:B------:R-:W-:Y:S05]  /*bc50*/  @!P0 EXIT ;  /* 0x000000000000894d */ /* 0x000fea0003800000 */
[----:B------:R-:W-:Y:S05]  /*bc60*/  BRA `(.L_x_180) ;  /* 0x0000000000087947 */ /* 0x000fea0003800000 */
.L_x_179:
[----:B------:R-:W-:-:S13]  /*bc70*/  FSETP.NEU.AND P0, PT, R50, RZ, PT ;  /* 0x000000ff3200720b */ /* 0x000fda0003f0d000 */
[----:B------:R-:W-:Y:S05]  /*bc80*/  @!P0 EXIT ;  /* 0x000000000000894d */ /* 0x000fea0003800000 */
.L_x_180:
[----:B------:R-:W-:Y:S05]  /*bc90*/  BSYNC.RECONVERGENT B0 ;  /* 0x0000000000007941 */ /* 0x000fea0003800200 */
.L_x_177:
[----:B------:R-:W-:Y:S01]  /*bca0*/  ULEA UR4, UR51, UR48, 0x3 ;  /* 0x0000003033047291 */ /* 0x000fe2000f8e18ff */
[----:B------:R-:W-:-:S04]  /*bcb0*/  DEPBAR.LE SB0, 0x0 ;  /* 0x000080000000791a */ /* 0x000fc80000000000 */
[----:B------:R-:W-:-:S04]  /*bcc0*/  UIADD3 UR4, UPT, UPT, UR4, 0x40, URZ ;  /* 0x0000004004047890 */ /* 0x000fc8000fffe0ff */
[----:B------:R-:W-:-:S09]  /*bcd0*/  UPRMT UR4, UR37, 0x654, UR4 ;  /* 0x0000065425047896 */ /* 0x000fd20008000004 */
[----:B------:R-:W-:Y:S01]  /*bce0*/  SYNCS.ARRIVE.TRANS64.RED.A1T0 RZ, [UR4], RZ ;  /* 0x000000ffffff79a7 */ /* 0x000fe20008100404 */
[----:B------:R-:W-:Y:S05]  /*bcf0*/  EXIT ;  /* 0x000000000000794d */ /* 0x000fea0003800000 */
.L_x_24:
[----:B--2---:R2:W4:Y:S02]  /*bd00*/  SYNCS.PHASECHK.TRANS64.TRYWAIT P0, [R3+URZ+0xc0], R2 ;  /* 0x0000c002030075a7 */ /* 0x00452400080011ff */
[----:B----4-:R-:W-:Y:S05]  /*bd10*/  @!P0 NANOSLEEP.SYNCS 0x989680 ;  /* 0x009896800000895d */ /* 0x010fea0003900000 */
[----:B------:R-:W4:Y:S02]  /*bd20*/  @!P0 SYNCS.PHASECHK.TRANS64 P0, [R3+URZ+0xc0], R2 ;  /* 0x0000c002030085a7 */ /* 0x000f2400080010ff */
[----:B----4-:R-:W-:Y:S05]  /*bd30*/  @!P0 BRA `(.L_x_24) ;  /* 0xfffffffc00f08947 */ /* 0x010fea000383ffff */
[----:B------:R-:W-:Y:S05]  /*bd40*/  BRA `(.L_x_181) ;  /* 0xffffff58008c7947 */ /* 0x000fea000383ffff */
.L_x_27:
[----:B-1----:R-:W-:-:S07]  /*bd50*/  MOV R2, UR33 ;  /* 0x0000002100027c02 */ /* 0x002fce0008000f00 */
.L_x_182:
[----:B-1----:R1:W2:Y:S02]  /*bd60*/  SYNCS.PHASECHK.TRANS64.TRYWAIT P0, [R2+URZ+0x10], R5 ;  /* 0x00001005020075a7 */ /* 0x0022a400080011ff */
[----:B--2---:R-:W-:Y:S05]  /*bd70*/  @!P0 NANOSLEEP.SYNCS 0x989680 ;  /* 0x009896800000895d */ /* 0x004fea0003900000 */
[----:B------:R-:W2:Y:S02]  /*bd80*/  @!P0 SYNCS.PHASECHK.TRANS64 P0, [R2+URZ+0x10], R5 ;  /* 0x00001005020085a7 */ /* 0x000ea400080010ff */
[----:B--2---:R-:W-:Y:S05]  /*bd90*/  @!P0 BRA `(.L_x_182) ;  /* 0xfffffffc00f08947 */ /* 0x004fea000383ffff */
[----:B------:R-:W-:Y:S05]  /*bda0*/  BRA `(.L_x_26) ;  /* 0xffffff5800f07947 */ /* 0x000fea000383ffff */
.L_x_34:
[----:B-1----:R-:W-:-:S07]  /*bdb0*/  MOV R2, UR33 ;  /* 0x0000002100027c02 */ /* 0x002fce0008000f00 */
.L_x_183:
[----:B-1----:R1:W2:Y:S02]  /*bdc0*/  SYNCS.PHASECHK.TRANS64.TRYWAIT P0, [R2+URZ+0x10], R5 ;  /* 0x00001005020075a7 */ /* 0x0022a400080011ff */
[----:B--2---:R-:W-:Y:S05]  /*bdd0*/  @!P0 NANOSLEEP.SYNCS 0x989680 ;  /* 0x009896800000895d */ /* 0x004fea0003900000 */
[----:B------:R-:W2:Y:S02]  /*bde0*/  @!P0 SYNCS.PHASECHK.TRANS64 P0, [R2+URZ+0x10], R5 ;  /* 0x00001005020085a7 */ /* 0x000ea400080010ff */
[----:B--2---:R-:W-:Y:S05]  /*bdf0*/  @!P0 BRA `(.L_x_183) ;  /* 0xfffffffc00f08947 */ /* 0x004fea000383ffff */
[----:B------:R-:W-:Y:S05]  /*be00*/  BRA `(.L_x_33) ;  /* 0xffffff5c00d87947 */ /* 0x000fea000383ffff */
.L_x_39:
[----:B-1----:R1:W2:Y:S02]  /*be10*/  SYNCS.PHASECHK.TRANS64.TRYWAIT P0, [R2+URZ+0x70], R3 ;  /* 0x00007003020075a7 */ /* 0x0022a400080011ff */
[----:B--2---:R-:W-:Y:S05]  /*be20*/  @!P0 NANOSLEEP.SYNCS 0x989680 ;  /* 0x009896800000895d */ /* 0x004fea0003900000 */
[----:B------:R-:W2:Y:S02]  /*be30*/  @!P0 SYNCS.PHASECHK.TRANS64 P0, [R2+URZ+0x70], R3 ;  /* 0x00007003020085a7 */ /* 0x000ea400080010ff */
[----:B--2---:R-:W-:Y:S05]  /*be40*/  @!P0 BRA `(.L_x_39) ;  /* 0xfffffffc00f08947 */ /* 0x004fea000383ffff */
[----:B------:R-:W-:Y:S05]  /*be50*/  BRA `(.L_x_184) ;  /* 0xffffff6000a07947 */ /* 0x000fea000383ffff */
.L_x_43:
[----:B---3--:R-:W-:-:S07]  /*be60*/  MOV R0, UR4 ;  /* 0x0000000400007c02 */ /* 0x008fce0008000f00 */
.L_x_185:
[----:B-1----:R1:W2:Y:S02]  /*be70*/  SYNCS.PHASECHK.TRANS64.TRYWAIT P0, [R0+URZ], R3 ;  /* 0x00000003000075a7 */ /* 0x0022a400080011ff */
[----:B--2---:R-:W-:Y:S05]  /*be80*/  @!P0 NANOSLEEP.SYNCS 0x989680 ;  /* 0x009896800000895d */ /* 0x004fea0003900000 */
[----:B------:R-:W2:Y:S02]  /*be90*/  @!P0 SYNCS.PHASECHK.TRANS64 P0, [R0+URZ], R3 ;  /* 0x00000003000085a7 */ /* 0x000ea400080010ff */
[----:B--2---:R-:W-:Y:S05]  /*bea0*/  @!P0 BRA `(.L_x_185) ;  /* 0xfffffffc00f08947 */ /* 0x004fea000383ffff */
[----:B------:R-:W-:Y:S05]  /*beb0*/  BRA `(.L_x_186) ;  /* 0xffffff6800107947 */ /* 0x000fea000383ffff */
.L_x_46:
[----:B-1----:R1:W2:Y:S02]  /*bec0*/  SYNCS.PHASECHK.TRANS64.TRYWAIT P0, [R0+URZ+0xb0], R5 ;  /* 0x0000b005000075a7 */ /* 0x0022a400080011ff */
[----:B--2---:R-:W-:Y:S05]  /*bed0*/  @!P0 NANOSLEEP.SYNCS 0x989680 ;  /* 0x009896800000895d */ /* 0x004fea0003900000 */
[----:B------:R-:W2:Y:S02]  /*bee0*/  @!P0 SYNCS.PHASECHK.TRANS64 P0, [R0+URZ+0xb0], R5 ;  /* 0x0000b005000085a7 */ /* 0x000ea400080010ff */
[----:B--2---:R-:W-:Y:S05]  /*bef0*/  @!P0 BRA `(.L_x_46) ;  /* 0xfffffffc00f08947 */ /* 0x004fea000383ffff */
[----:B------:R-:W-:Y:S05]  /*bf00*/  BRA `(.L_x_187) ;  /* 0xffffff6800707947 */ /* 0x000fea000383ffff */
.L_x_47:
[----:B------:R-:W-:-:S07]  /*bf10*/  MOV R0, UR5 ;  /* 0x0000000500007c02 */ /* 0x000fce0008000f00 */
.L_x_188:
[----:B-1----:R1:W2:Y:S02]  /*bf20*/  SYNCS.PHASECHK.TRANS64.TRYWAIT P0, [R0+URZ+0x80], R7 ;  /* 0x00008007000075a7 */ /* 0x0022a400080011ff */
[----:B--2---:R-:W-:Y:S05]  /*bf30*/  @!P0 NANOSLEEP.SYNCS 0x989680 ;  /* 0x009896800000895d */ /* 0x004fea0003900000 */
[----:B------:R-:W2:Y:S02]  /*bf40*/  @!P0 SYNCS.PHASECHK.TRANS64 P0, [R0+URZ+0x80], R7 ;  /* 0x00008007000085a7 */ /* 0x000ea400080010ff */
[----:B--2---:R-:W-:Y:S05]  /*bf50*/  @!P0 BRA `(.L_x_188) ;  /* 0xfffffffc00f08947 */ /* 0x004fea000383ffff */
[----:B------:R-:W-:Y:S05]  /*bf60*/  BRA `(.L_x_189) ;  /* 0xffffff6800807947 */ /* 0x000fea000383ffff */
.L_x_48:
[----:B-1----:R1:W2:Y:S02]  /*bf70*/  SYNCS.PHASECHK.TRANS64.TRYWAIT P1, [R0+URZ+0x70], R5 ;  /* 0x00007005000075a7 */ /* 0x0022a400080211ff */
[----:B--2---:R-:W-:Y:S05]  /*bf80*/  @!P1 NANOSLEEP.SYNCS 0x989680 ;  /* 0x009896800000995d */ /* 0x004fea0003900000 */
[----:B------:R-:W2:Y:S02]  /*bf90*/  @!P1 SYNCS.PHASECHK.TRANS64 P1, [R0+URZ+0x70], R5 ;  /* 0x00007005000095a7 */ /* 0x000ea400080210ff */
[----:B--2---:R-:W-:Y:S05]  /*bfa0*/  @!P1 BRA `(.L_x_48) ;  /* 0xfffffffc00f09947 */ /* 0x004fea000383ffff */
[----:B------:R-:W-:Y:S05]  /*bfb0*/  BRA `(.L_x_190) ;  /* 0xffffff6800b07947 */ /* 0x000fea000383ffff */
.L_x_51:
[----:B------:R-:W-:-:S07]  /*bfc0*/  MOV R0, UR5 ;  /* 0x0000000500007c02 */ /* 0x000fce0008000f00 */
.L_x_191:
[----:B-1----:R1:W2:Y:S02]  /*bfd0*/  SYNCS.PHASECHK.TRANS64.TRYWAIT P0, [R0+URZ+0x80], R3 ;  /* 0x00008003000075a7 */ /* 0x0022a400080011ff */
[----:B--2---:R-:W-:Y:S05]  /*bfe0*/  @!P0 NANOSLEEP.SYNCS 0x989680 ;  /* 0x009896800000895d */ /* 0x004fea0003900000 */
[----:B------:R-:W2:Y:S02]  /*bff0*/  @!P0 SYNCS.PHASECHK.TRANS64 P0, [R0+URZ+0x80], R3 ;  /* 0x00008003000085a7 */ /* 0x000ea400080010ff */
[----:B--2---:R-:W-:Y:S05]  /*c000*/  @!P0 BRA `(.L_x_191) ;  /* 0xfffffffc00f08947 */ /* 0x004fea000383ffff */
[----:B------:R-:W-:Y:S05]  /*c010*/  BRA `(.L_x_50) ;  /* 0xffffff6c00047947 */ /* 0x000fea000383ffff */
.L_x_60:
[----:B-1----:R-:W-:-:S04]  /*c020*/  MOV R4, UR6 ;  /* 0x0000000600047c02 */ /* 0x002fc80008000f00 */
[----:B------:R1:W2:Y:S03]  /*c030*/  SYNCS.PHASECHK.TRANS64.TRYWAIT P0, [R4+URZ+0x8], R5 ;  /* 0x00000805040075a7 */ /* 0x0002a600080011ff */
[----:B--2---:R-:W-:Y:S05]  /*c040*/  @!P0 NANOSLEEP.SYNCS 0x989680 ;  /* 0x009896800000895d */ /* 0x004fea0003900000 */
[----:B------:R-:W2:Y:S02]  /*c050*/  @!P0 SYNCS.PHASECHK.TRANS64 P0, [R4+URZ+0x8], R5 ;  /* 0x00000805040085a7 */ /* 0x000ea400080010ff */
[----:B--2---:R-:W-:Y:S05]  /*c060*/  @!P0 BRA `(.L_x_60) ;  /* 0xfffffffc00ec8947 */ /* 0x004fea000383ffff */
[----:B------:R-:W-:Y:S05]  /*c070*/  BRA `(.L_x_59) ;  /* 0xffffff6c00b87947 */ /* 0x000fea000383ffff */
.L_x_62:
[----:B------:R-:W-:Y:S01]  /*c080*/  BSSY B0, `(.L_x_192) ;  /* 0x0000006000007945 */ /* 0x000fe20003800000 */
[----:B------:R-:W-:-:S07]  /*c090*/  MOV R15, 0xffffffff ;  /* 0xffffffff000f7802 */ /* 0x000fce0000000f00 */
[----:B-1---5:R-:W-:Y:S05]  /*c0a0*/  WARPSYNC.COLLECTIVE R15, `(.L_x_193) ;  /* 0x000000000f0c7348 */ /* 0x022fea0003c00000 */
[----:B------:R-:W-:Y:S02]  /*c0b0*/  ELECT P6, UR79, PT ;  /* 0x00000000004f782f */ /* 0x000fe400038c0000 */
[----:B------:R-:W-:Y:S01]  /*c0c0*/  MOV R14, UR79 ;  /* 0x0000004f000e7c02 */ /* 0x000fe20008000f00 */
[----:B-1---5:R-:W-:Y:S10]  /*c0d0*/  ENDCOLLECTIVE ;  /* 0x000000000000791b */ /* 0x022ff40003800000 */
.L_x_193:
[----:B------:R-:W-:Y:S05]  /*c0e0*/  BSYNC B0 ;  /* 0x0000000000007941 */ /* 0x000fea0003800000 */
.L_x_192:
[----:B------:R-:W-:Y:S05]  /*c0f0*/  BRA `(.L_x_194) ;  /* 0xffffff6c00e87947 */ /* 0x000fea000383ffff */
.L_x_64:
[----:B-1----:R-:W-:-:S04]  /*c100*/  MOV R2, UR6 ;  /* 0x0000000600027c02 */ /* 0x002fc80008000f00 */
[----:B------:R1:W2:Y:S03]  /*c110*/  SYNCS.PHASECHK.TRANS64.TRYWAIT P0, [R2+URZ+0x8], R3 ;  /* 0x00000803020075a7 */ /* 0x0002a600080011ff */
[----:B--2---:R-:W-:Y:S05]  /*c120*/  @!P0 NANOSLEEP.SYNCS 0x989680 ;  /* 0x009896800000895d */ /* 0x004fea0003900000 */
[----:B------:R-:W2:Y:S02]  /*c130*/  @!P0 SYNCS.PHASECHK.TRANS64 P0, [R2+URZ+0x8], R3 ;  /* 0x00000803020085a7 */ /* 0x000ea400080010ff */
[----:B--2---:R-:W-:Y:S05]  /*c140*/  @!P0 BRA `(.L_x_64) ;  /* 0xfffffffc00ec8947 */ /* 0x004fea000383ffff */
[----:B------:R-:W-:Y:S05]  /*c150*/  BRA `(.L_x_63) ;  /* 0xffffff6c00ec7947 */ /* 0x000fea000383ffff */
.L_x_65:
[----:B-1----:R1:W2:Y:S02]  /*c160*/  SYNCS.PHASECHK.TRANS64.TRYWAIT P0, [R0+URZ+0x70], R5 ;  /* 0x00007005000075a7 */ /* 0x0022a400080011ff */
[----:B--2---:R-:W-:Y:S05]  /*c170*/  @!P0 NANOSLEEP.SYNCS 0x989680 ;  /* 0x009896800000895d */ /* 0x004fea0003900000 */
[----:B------:R-:W2:Y:S02]  /*c180*/  @!P0 SYNCS.PHASECHK.TRANS64 P0, [R0+URZ+0x70], R5 ;  /* 0x00007005000085a7 */ /* 0x000ea400080010ff */
[----:B--2---:R-:W-:Y:S05]  /*c190*/  @!P0 BRA `(.L_x_65) ;  /* 0xfffffffc00f08947 */ /* 0x004fea000383ffff */
[----:B------:R-:W-:Y:S05]  /*c1a0*/  BRA `(.L_x_195) ;  /* 0xffffff7000f87947 */ /* 0x000fea000383ffff */
.L_x_67:
[----:B------:R-:W-:-:S07]  /*c1b0*/  MOV R0, UR8 ;  /* 0x0000000800007c02 */ /* 0x000fce0008000f00 */
.L_x_196:
[----:B-1----:R1:W2:Y:S02]  /*c1c0*/  SYNCS.PHASECHK.TRANS64.TRYWAIT P0, [R0+URZ+0xa0], R5 ;  /* 0x0000a005000075a7 */ /* 0x0022a400080011ff */
[----:B--2---:R-:W-:Y:S05]  /*c1d0*/  @!P0 NANOSLEEP.SYNCS 0x989680 ;  /* 0x009896800000895d */ /* 0x004fea0003900000 */
[----:B------:R-:W2:Y:S02]  /*c1e0*/  @!P0 SYNCS.PHASECHK.TRANS64 P0, [R0+URZ+0xa0], R5 ;  /* 0x0000a005000085a7 */ /* 0x000ea400080010ff */
[----:B--2---:R-:W-:Y:S05]  /*c1f0*/  @!P0 BRA `(.L_x_196) ;  /* 0xfffffffc00f08947 */ /* 0x004fea000383ffff */
[----:B------:R-:W-:Y:S05]  /*c200*/  BRA `(.L_x_197) ;  /* 0xffffff7400447947 */ /* 0x000fea000383ffff */
.L_x_70:
[----:B------:R-:W-:Y:S07]  /*c210*/  MOV R0, UR14 ;  /* 0x0000000e00007c02 */ /* 0x000fee0008000f00 */
.L_x_198:
[----:B-1----:R1:W2:Y:S02]  /*c220*/  SYNCS.PHASECHK.TRANS64.TRYWAIT P0, [R0+URZ], R5 ;  /* 0x00000005000075a7 */ /* 0x0022a400080011ff */
[----:B--2---:R-:W-:Y:S05]  /*c230*/  @!P0 NANOSLEEP.SYNCS 0x989680 ;  /* 0x009896800000895d */ /* 0x004fea0003900000 */
[----:B------:R-:W2:Y:S02]  /*c240*/  @!P0 SYNCS.PHASECHK.TRANS64 P0, [R0+URZ], R5 ;  /* 0x00000005000085a7 */ /* 0x000ea400080010ff */
[----:B--2---:R-:W-:Y:S05]  /*c250*/  @!P0 BRA `(.L_x_198) ;  /* 0xfffffffc00f08947 */ /* 0x004fea000383ffff */
[----:B------:R-:W-:Y:S05]  /*c260*/  BRA `(.L_x_69) ;  /* 0xffffff7400587947 */ /* 0x000fea000383ffff */
.L_x_74:
[----:B-1----:R-:W-:-:S07]  /*c270*/  MOV R0, UR5 ;  /* 0x0000000500007c02 */ /* 0x002fce0008000f00 */
.L_x_199:
[----:B-1----:R1:W2:Y:S02]  /*c280*/  SYNCS.PHASECHK.TRANS64.TRYWAIT P0, [R0+URZ], R3 ;  /* 0x00000003000075a7 */ /* 0x0022a400080011ff */
[----:B--2---:R-:W-:Y:S05]  /*c290*/  @!P0 NANOSLEEP.SYNCS 0x989680 ;  /* 0x009896800000895d */ /* 0x004fea0003900000 */
[----:B------:R-:W2:Y:S02]  /*c2a0*/  @!P0 SYNCS.PHASECHK.TRANS64 P0, [R0+URZ], R3 ;  /* 0x00000003000085a7 */ /* 0x000ea400080010ff */
[----:B--2---:R-:W-:Y:S05]  /*c2b0*/  @!P0 BRA `(.L_x_199) ;  /* 0xfffffffc00f08947 */ /* 0x004fea000383ffff */
[----:B------:R-:W-:Y:S05]  /*c2c0*/  BRA `(.L_x_200) ;  /* 0xffffff78009c7947 */ /* 0x000fea000383ffff */
.L_x_77:
[----:B------:R-:W-:-:S07]  /*c2d0*/  MOV R0, UR7 ;  /* 0x0000000700007c02 */ /* 0x000fce0008000f00 */
.L_x_201:
[----:B-1----:R1:W2:Y:S02]  /*c2e0*/  SYNCS.PHASECHK.TRANS64.TRYWAIT P1, [R0+URZ+0xd0], R3 ;  /* 0x0000d003000075a7 */ /* 0x0022a400080211ff */
[----:B--2---:R-:W-:Y:S05]  /*c2f0*/  @!P1 NANOSLEEP.SYNCS 0x989680 ;  /* 0x009896800000995d */ /* 0x004fea0003900000 */
[----:B------:R-:W2:Y:S02]  /*c300*/  @!P1 SYNCS.PHASECHK.TRANS64 P1, [R0+URZ+0xd0], R3 ;  /* 0x0000d003000095a7 */ /* 0x000ea400080210ff */
[----:B--2---:R-:W-:Y:S05]  /*c310*/  @!P1 BRA `(.L_x_201) ;  /* 0xfffffffc00f09947 */ /* 0x004fea000383ffff */
[----:B------:R-:W-:Y:S05]  /*c320*/  BRA `(.L_x_202) ;  /* 0xffffff7800e87947 */ /* 0x000fea000383ffff */
.L_x_82:
[----:B--2---:R2:W4:Y:S02]  /*c330*/  SYNCS.PHASECHK.TRANS64.TRYWAIT P0, [R0+URZ+0x70], R3 ;  /* 0x00007003000075a7 */ /* 0x00452400080011ff */
[----:B----4-:R-:W-:Y:S05]  /*c340*/  @!P0 NANOSLEEP.SYNCS 0x989680 ;  /* 0x009896800000895d */ /* 0x010fea0003900000 */
[----:B------:R-:W4:Y:S02]  /*c350*/  @!P0 SYNCS.PHASECHK.TRANS64 P0, [R0+URZ+0x70], R3 ;  /* 0x00007003000085a7 */ /* 0x000f2400080010ff */
[----:B----4-:R-:W-:Y:S05]  /*c360*/  @!P0 BRA `(.L_x_82) ;  /* 0xfffffffc00f08947 */ /* 0x010fea000383ffff */
[----:B------:R-:W-:Y:S05]  /*c370*/  BRA `(.L_x_203) ;  /* 0xffffff7c00f47947 */ /* 0x000fea000383ffff */
.L_x_85:
[----:B------:R-:W-:Y:S07]  /*c380*/  MOV R0, UR7 ;  /* 0x0000000700007c02 */ /* 0x000fee0008000f00 */
.L_x_204:
[----:B--2---:R2:W4:Y:S02]  /*c390*/  SYNCS.PHASECHK.TRANS64.TRYWAIT P0, [R0+URZ+0x68], R3 ;  /* 0x00006803000075a7 */ /* 0x00452400080011ff */
[----:B----4-:R-:W-:Y:S05]  /*c3a0*/  @!P0 NANOSLEEP.SYNCS 0x989680 ;  /* 0x009896800000895d */ /* 0x010fea0003900000 */
[----:B------:R-:W4:Y:S02]  /*c3b0*/  @!P0 SYNCS.PHASECHK.TRANS64 P0, [R0+URZ+0x68], R3 ;  /* 0x00006803000085a7 */ /* 0x000f2400080010ff */
[----:B----4-:R-:W-:Y:S05]  /*c3c0*/  @!P0 BRA `(.L_x_204) ;  /* 0xfffffffc00f08947 */ /* 0x010fea000383ffff */
[----:B------:R-:W-:Y:S05]  /*c3d0*/  BRA `(.L_x_84) ;  /* 0xffffff8000d47947 */ /* 0x000fea000383ffff */
.L_x_88:
[----:B------:R-:W-:Y:S07]  /*c3e0*/  MOV R3, UR7 ;  /* 0x0000000700037c02 */ /* 0x000fee0008000f00 */
.L_x_205:
[----:B-1----:R1:W2:Y:S02]  /*c3f0*/  SYNCS.PHASECHK.TRANS64.TRYWAIT P0, [R3+URZ+0x40], R12 ;  /* 0x0000400c030075a7 */ /* 0x0022a400080011ff */
[----:B--2---:R-:W-:Y:S05]  /*c400*/  @!P0 NANOSLEEP.SYNCS 0x989680 ;  /* 0x009896800000895d */ /* 0x004fea0003900000 */
[----:B------:R-:W2:Y:S02]  /*c410*/  @!P0 SYNCS.PHASECHK.TRANS64 P0, [R3+URZ+0x40], R12 ;  /* 0x0000400c030085a7 */ /* 0x000ea400080010ff */
[----:B--2---:R-:W-:Y:S05]  /*c420*/  @!P0 BRA `(.L_x_205) ;  /* 0xfffffffc00f08947 */ /* 0x004fea000383ffff */
[----:B------:R-:W-:Y:S05]  /*c430*/  BRA `(.L_x_206) ;  /* 0xffffff8400507947 */ /* 0x000fea000383ffff */
.L_x_89:
[----:B-1----:R-:W-:Y:S07]  /*c440*/  MOV R3, UR7 ;  /* 0x0000000700037c02 */ /* 0x002fee0008000f00 */
.L_x_207:
[----:B-1----:R1:W2:Y:S02]  /*c450*/  SYNCS.PHASECHK.TRANS64.TRYWAIT P0, [R3+URZ+0x48], R12 ;  /* 0x0000480c030075a7 */ /* 0x0022a400080011ff */
[----:B--2---:R-:W-:Y:S05]  /*c460*/  @!P0 NANOSLEEP.SYNCS 0x989680 ;  /* 0x009896800000895d */ /* 0x004fea0003900000 */
[----:B------:R-:W2:Y:S02]  /*c470*/  @!P0 SYNCS.PHASECHK.TRANS64 P0, [R3+URZ+0x48], R12 ;  /* 0x0000480c030085a7 */ /* 0x000ea400080010ff */
[----:B--2---:R-:W-:Y:S05]  /*c480*/  @!P0 BRA `(.L_x_207) ;  /* 0xfffffffc00f08947 */ /* 0x004fea000383ffff */
[----:B------:R-:W-:Y:S05]  /*c490*/  BRA `(.L_x_208) ;  /* 0xffffff8400907947 */ /* 0x000fea000383ffff */
.L_x_90:
[----:B-1----:R-:W-:Y:S07]  /*c4a0*/  MOV R3, UR7 ;  /* 0x0000000700037c02 */ /* 0x002fee0008000f00 */
.L_x_209:
[----:B-1----:R1:W2:Y:S02]  /*c4b0*/  SYNCS.PHASECHK.TRANS64.TRYWAIT P0, [R3+URZ+0x50], R12 ;  /* 0x0000500c030075a7 */ /* 0x0022a400080011ff */
[----:B--2---:R-:W-:Y:S05]  /*c4c0*/  @!P0 NANOSLEEP.SYNCS 0x989680 ;  /* 0x009896800000895d */ /* 0x004fea0003900000 */
[----:B------:R-:W2:Y:S02]  /*c4d0*/  @!P0 SYNCS.PHASECHK.TRANS64 P0, [R3+URZ+0x50], R12 ;  /* 0x0000500c030085a7 */ /* 0x000ea400080010ff */
[----:B--2---:R-:W-:Y:S05]  /*c4e0*/  @!P0 BRA `(.L_x_209) ;  /* 0xfffffffc00f08947 */ /* 0x004fea000383ffff */
[----:B------:R-:W-:Y:S05]  /*c4f0*/  BRA `(.L_x_210) ;  /* 0xffffff8400d47947 */ /* 0x000fea000383ffff */
.L_x_91:
[----:B-1----:R-:W-:Y:S07]  /*c500*/  MOV R3, UR7 ;  /* 0x0000000700037c02 */ /* 0x002fee0008000f00 */
.L_x_211:
[----:B-1----:R1:W2:Y:S02]  /*c510*/  SYNCS.PHASECHK.TRANS64.TRYWAIT P0, [R3+URZ+0x58], R12 ;  /* 0x0000580c030075a7 */ /* 0x0022a400080011ff */
[----:B--2---:R-:W-:Y:S05]  /*c520*/  @!P0 NANOSLEEP.SYNCS 0x989680 ;  /* 0x009896800000895d */ /* 0x004fea0003900000 */
[----:B------:R-:W2:Y:S02]  /*c530*/  @!P0 SYNCS.PHASECHK.TRANS64 P0, [R3+URZ+0x58], R12 ;  /* 0x0000580c030085a7 */ /* 0x000ea400080010ff */
[----:B--2---:R-:W-:Y:S05]  /*c540*/  @!P0 BRA `(.L_x_211) ;  /* 0xfffffffc00f08947 */ /* 0x004fea000383ffff */
[----:B------:R-:W-:Y:S05]  /*c550*/  BRA `(.L_x_212) ;  /* 0xffffff88001c7947 */ /* 0x000fea000383ffff */
.L_x_92:
[----:B-1----:R-:W-:Y:S07]  /*c560*/  MOV R3, UR7 ;  /* 0x0000000700037c02 */ /* 0x002fee0008000f00 */
.L_x_213:
[----:B-1----:R1:W2:Y:S02]  /*c570*/  SYNCS.PHASECHK.TRANS64.TRYWAIT P0, [R3+URZ+0x40], R20 ;  /* 0x00004014030075a7 */ /* 0x0022a400080011ff */
[----:B--2---:R-:W-:Y:S05]  /*c580*/  @!P0 NANOSLEEP.SYNCS 0x989680 ;  /* 0x009896800000895d */ /* 0x004fea0003900000 */
[----:B------:R-:W2:Y:S02]  /*c590*/  @!P0 SYNCS.PHASECHK.TRANS64 P0, [R3+URZ+0x40], R20 ;  /* 0x00004014030085a7 */ /* 0x000ea400080010ff */
[----:B--2---:R-:W-:Y:S05]  /*c5a0*/  @!P0 BRA `(.L_x_213) ;  /* 0xfffffffc00f08947 */ /* 0x004fea000383ffff */
[----:B------:R-:W-:Y:S05]  /*c5b0*/  BRA `(.L_x_214) ;  /* 0xffffff8800687947 */ /* 0x000fea000383ffff */
.L_x_93:
[----:B-1----:R-:W-:Y:S07]  /*c5c0*/  MOV R3, UR7 ;  /* 0x0000000700037c02 */ /* 0x002fee0008000f00 */
.L_x_215:
[----:B-1----:R1:W2:Y:S02]  /*c5d0*/  SYNCS.PHASECHK.TRANS64.TRYWAIT P0, [R3+URZ+0x48], R20 ;  /* 0x00004814030075a7 */ /* 0x0022a400080011ff */
[----:B--2---:R-:W-:Y:S05]  /*c5e0*/  @!P0 NANOSLEEP.SYNCS 0x989680 ;  /* 0x009896800000895d */ /* 0x004fea0003900000 */
[----:B------:R-:W2:Y:S02]  /*c5f0*/  @!P0 SYNCS.PHASECHK.TRANS64 P0, [R3+URZ+0x48], R20 ;  /* 0x00004814030085a7 */ /* 0x000ea400080010ff */
[----:B--2---:R-:W-:Y:S05]  /*c600*/  @!P0 BRA `(.L_x_215) ;  /* 0xfffffffc00f08947 */ /* 0x004fea000383ffff */
[----:B------:R-:W-:Y:S05]  /*c610*/  BRA `(.L_x_216) ;  /* 0xffffff8800b07947 */ /* 0x000fea000383ffff */
.L_x_94:
[----:B-1----:R-:W-:Y:S07]  /*c620*/  MOV R3, UR7 ;  /* 0x0000000700037c02 */ /* 0x002fee0008000f00 */
.L_x_217:
[----:B-1----:R1:W2:Y:S02]  /*c630*/  SYNCS.PHASECHK.TRANS64.TRYWAIT P0, [R3+URZ+0x50], R20 ;  /* 0x00005014030075a7 */ /* 0x0022a400080011ff */
[----:B--2---:R-:W-:Y:S05]  /*c640*/  @!P0 NANOSLEEP.SYNCS 0x989680 ;  /* 0x009896800000895d */ /* 0x004fea0003900000 */
[----:B------:R-:W2:Y:S02]  /*c650*/  @!P0 SYNCS.PHASECHK.TRANS64 P0, [R3+URZ+0x50], R20 ;  /* 0x00005014030085a7 */ /* 0x000ea400080010ff */
[----:B--2---:R-:W-:Y:S05]  /*c660*/  @!P0 BRA `(.L_x_217) ;  /* 0xfffffffc00f08947 */ /* 0x004fea000383ffff */
[----:B------:R-:W-:Y:S05]  /*c670*/  BRA `(.L_x_218) ;  /* 0xffffff8800f87947 */ /* 0x000fea000383ffff */
.L_x_95:
[----:B------:R-:W-:Y:S07]  /*c680*/  MOV R3, UR7 ;  /* 0x0000000700037c02 */ /* 0x000fee0008000f00 */
.L_x_219:
[----:B-1----:R1:W2:Y:S02]  /*c690*/  SYNCS.PHASECHK.TRANS64.TRYWAIT P0, [R3+URZ+0x58], R20 ;  /* 0x00005814030075a7 */ /* 0x0022a400080011ff */
[----:B--2---:R-:W-:Y:S05]  /*c6a0*/  @!P0 NANOSLEEP.SYNCS 0x989680 ;  /* 0x009896800000895d */ /* 0x004fea0003900000 */
[----:B------:R-:W2:Y:S02]  /*c6b0*/  @!P0 SYNCS.PHASECHK.TRANS64 P0, [R3+URZ+0x58], R20 ;  /* 0x00005814030085a7 */ /* 0x000ea400080010ff */
[----:B--2---:R-:W-:Y:S05]  /*c6c0*/  @!P0 BRA `(.L_x_219) ;  /* 0xfffffffc00f08947 */ /* 0x004fea000383ffff */
[----:B------:R-:W-:Y:S05]  /*c6d0*/  BRA `(.L_x_220) ;  /* 0xffffff8c00807947 */ /* 0x000fea000383ffff */
.L_x_97:
[----:B------:R-:W-:-:S07]  /*c6e0*/  MOV R3, UR7 ;  /* 0x0000000700037c02 */ /* 0x000fce0008000f00 */
.L_x_221:
[----:B-1----:R1:W4:Y:S02]  /*c6f0*/  SYNCS.PHASECHK.TRANS64.TRYWAIT P0, [R3+URZ+0x40], R12 ;  /* 0x0000400c030075a7 */ /* 0x00232400080011ff */
[----:B----4-:R-:W-:Y:S05]  /*c700*/  @!P0 NANOSLEEP.SYNCS 0x989680 ;  /* 0x009896800000895d */ /* 0x010fea0003900000 */
[----:B------:R-:W4:Y:S02]  /*c710*/  @!P0 SYNCS.PHASECHK.TRANS64 P0, [R3+URZ+0x40], R12 ;  /* 0x0000400c030085a7 */ /* 0x000f2400080010ff */
[----:B----4-:R-:W-:Y:S05]  /*c720*/  @!P0 BRA `(.L_x_221) ;  /* 0xfffffffc00f08947 */ /* 0x010fea000383ffff */
[----:B------:R-:W-:Y:S05]  /*c730*/  BRA `(.L_x_222) ;  /* 0xffffff8c00e87947 */ /* 0x000fea000383ffff */
.L_x_98:
[----:B-1----:R-:W-:-:S07]  /*c740*/  MOV R3, UR7 ;  /* 0x0000000700037c02 */ /* 0x002fce0008000f00 */
.L_x_223:
[----:B-1----:R1:W4:Y:S02]  /*c750*/  SYNCS.PHASECHK.TRANS64.TRYWAIT P0, [R3+URZ+0x48], R12 ;  /* 0x0000480c030075a7 */ /* 0x00232400080011ff */
[----:B----4-:R-:W-:Y:S05]  /*c760*/  @!P0 NANOSLEEP.SYNCS 0x989680 ;  /* 0x009896800000895d */ /* 0x010fea0003900000 */
[----:B------:R-:W4:Y:S02]  /*c770*/  @!P0 SYNCS.PHASECHK.TRANS64 P0, [R3+URZ+0x48], R12 ;  /* 0x0000480c030085a7 */ /* 0x000f2400080010ff */
[----:B----4-:R-:W-:Y:S05]  /*c780*/  @!P0 BRA `(.L_x_223) ;  /* 0xfffffffc00f08947 */ /* 0x010fea000383ffff */
[----:B------:R-:W-:Y:S05]  /*c790*/  BRA `(.L_x_224) ;  /* 0xffffff8c00d87947 */ /* 0x000fea000383ffff */
.L_x_99:
[----:B-1----:R-:W-:-:S07]  /*c7a0*/  MOV R3, UR7 ;  /* 0x0000000700037c02 */ /* 0x002fce0008000f00 */
.L_x_225:
[----:B-1----:R1:W4:Y:S02]  /*c7b0*/  SYNCS.PHASECHK.TRANS64.TRYWAIT P0, [R3+URZ+0x50], R12 ;  /* 0x0000500c030075a7 */ /* 0x00232400080011ff */
[----:B----4-:R-:W-:Y:S05]  /*c7c0*/  @!P0 NANOSLEEP.SYNCS 0x989680 ;  /* 0x009896800000895d */ /* 0x010fea0003900000 */
[----:B------:R-:W4:Y:S02]  /*c7d0*/  @!P0 SYNCS.PHASECHK.TRANS64 P0, [R3+URZ+0x50], R12 ;  /* 0x0000500c030085a7 */ /* 0x000f2400080010ff */
[----:B----4-:R-:W-:Y:S05]  /*c7e0*/  @!P0 BRA `(.L_x_225) ;  /* 0xfffffffc00f08947 */ /* 0x010fea000383ffff */
[----:B------:R-:W-:Y:S05]  /*c7f0*/  BRA `(.L_x_226) ;  /* 0xffffff8c00cc7947 */ /* 0x000fea000383ffff */
.L_x_101:
[----:B--2---:R2:W3:Y:S02]  /*c800*/  SYNCS.PHASECHK.TRANS64.TRYWAIT P0, [R0+URZ+0x70], R3 ;  /* 0x00007003000075a7 */ /* 0x0044e400080011ff */
[----:B---3--:R-:W-:Y:S05]  /*c810*/  @!P0 NANOSLEEP.SYNCS 0x989680 ;  /* 0x009896800000895d */ /* 0x008fea0003900000 */
[----:B------:R-:W3:Y:S02]  /*c820*/  @!P0 SYNCS.PHASECHK.TRANS64 P0, [R0+URZ+0x70], R3 ;  /* 0x00007003000085a7 */ /* 0x000ee400080010ff */
[----:B---3--:R-:W-:Y:S05]  /*c830*/  @!P0 BRA `(.L_x_101) ;  /* 0xfffffffc00f08947 */ /* 0x008fea000383ffff */
[----:B------:R-:W-:Y:S05]  /*c840*/  BRA `(.L_x_227) ;  /* 0xffffff90009c7947 */ /* 0x000fea000383ffff */
.L_x_112:
[----:B-1----:R-:W-:Y:S04]  /*c850*/  MOV R0, UR48 ;  /* 0x0000003000007c02 */ /* 0x002fe80008000f00 */
[----:B------:R1:W3:Y:S03]  /*c860*/  SYNCS.PHASECHK.TRANS64.TRYWAIT P1, [R0+URZ+0x20], R5 ;  /* 0x00002005000075a7 */ /* 0x0002e600080211ff */
[----:B---3--:R-:W-:Y:S05]  /*c870*/  @!P1 NANOSLEEP.SYNCS 0x989680 ;  /* 0x009896800000995d */ /* 0x008fea0003900000 */
[----:B------:R-:W3:Y:S02]  /*c880*/  @!P1 SYNCS.PHASECHK.TRANS64 P1, [R0+URZ+0x20], R5 ;  /* 0x00002005000095a7 */ /* 0x000ee400080210ff */
[----:B---3--:R-:W-:Y:S05]  /*c890*/  @!P1 BRA `(.L_x_112) ;  /* 0xfffffffc00ec9947 */ /* 0x008fea000383ffff */
[----:B------:R-:W-:Y:S05]  /*c8a0*/  BRA `(.L_x_111) ;  /* 0xffffffa000187947 */ /* 0x000fea000383ffff */
.L_x_114:
[----:B-1----:R1:W4:Y:S02]  /*c8b0*/  SYNCS.PHASECHK.TRANS64.TRYWAIT P0, [R140+URZ+0x90], R3 ;  /* 0x000090038c0075a7 */ /* 0x00232400080011ff */
[----:B----4-:R-:W-:Y:S05]  /*c8c0*/  @!P0 NANOSLEEP.SYNCS 0x989680 ;  /* 0x009896800000895d */ /* 0x010fea0003900000 */
[----:B------:R-:W4:Y:S02]  /*c8d0*/  @!P0 SYNCS.PHASECHK.TRANS64 P0, [R140+URZ+0x90], R3 ;  /* 0x000090038c0085a7 */ /* 0x000f2400080010ff */
[----:B----4-:R-:W-:Y:S05]  /*c8e0*/  @!P0 BRA `(.L_x_114) ;  /* 0xfffffffc00f08947 */ /* 0x010fea000383ffff */
[----:B------:R-:W-:Y:S05]  /*c8f0*/  BRA `(.L_x_113) ;  /* 0xffffffa000507947 */ /* 0x000fea000383ffff */
.L_x_123:
[----:B-1----:R1:W2:Y:S02]  /*c900*/  SYNCS.PHASECHK.TRANS64.TRYWAIT P0, [R3+URZ+0x20], R0 ;  /* 0x00002000030075a7 */ /* 0x0022a400080011ff */
[----:B--2---:R-:W-:Y:S05]  /*c910*/  @!P0 NANOSLEEP.SYNCS 0x989680 ;  /* 0x009896800000895d */ /* 0x004fea0003900000 */
[----:B------:R-:W2:Y:S02]  /*c920*/  @!P0 SYNCS.PHASECHK.TRANS64 P0, [R3+URZ+0x20], R0 ;  /* 0x00002000030085a7 */ /* 0x000ea400080010ff */
[----:B--2---:R-:W-:Y:S05]  /*c930*/  @!P0 BRA `(.L_x_123) ;  /* 0xfffffffc00f08947 */ /* 0x004fea000383ffff */
[----:B------:R-:W-:Y:S05]  /*c940*/  BRA `(.L_x_122) ;  /* 0xffffffa8007c7947 */ /* 0x000fea000383ffff */
.L_x_131:
[----:B-1----:R1:W2:Y:S02]  /*c950*/  SYNCS.PHASECHK.TRANS64.TRYWAIT P0, [R148+URZ+0x20], R5 ;  /* 0x00002005940075a7 */ /* 0x0022a400080011ff */
[----:B--2---:R-:W-:Y:S05]  /*c960*/  @!P0 NANOSLEEP.SYNCS 0x989680 ;  /* 0x009896800000895d */ /* 0x004fea0003900000 */
[----:B------:R-:W2:Y:S02]  /*c970*/  @!P0 SYNCS.PHASECHK.TRANS64 P0, [R148+URZ+0x20], R5 ;  /* 0x00002005940085a7 */ /* 0x000ea400080010ff */
[----:B--2---:R-:W-:Y:S05]  /*c980*/  @!P0 BRA `(.L_x_131) ;  /* 0xfffffffc00f08947 */ /* 0x004fea000383ffff */
[----:B------:R-:W-:Y:S05]  /*c990*/  BRA `(.L_x_130) ;  /* 0xffffffb000f07947 */ /* 0x000fea000383ffff */
.L_x_139:
[----:B-1----:R1:W2:Y:S02]  /*c9a0*/  SYNCS.PHASECHK.TRANS64.TRYWAIT P0, [R148+URZ+0x20], R5 ;  /* 0x00002005940075a7 */ /* 0x0022a400080011ff */
[----:B--2---:R-:W-:Y:S05]  /*c9b0*/  @!P0 NANOSLEEP.SYNCS 0x989680 ;  /* 0x009896800000895d */ /* 0x004fea0003900000 */
[----:B------:R-:W2:Y:S02]  /*c9c0*/  @!P0 SYNCS.PHASECHK.TRANS64 P0, [R148+URZ+0x20], R5 ;  /* 0x00002005940085a7 */ /* 0x000ea400080010ff */
[----:B--2---:R-:W-:Y:S05]  /*c9d0*/  @!P0 BRA `(.L_x_139) ;  /* 0xfffffffc00f08947 */ /* 0x004fea000383ffff */
[----:B------:R-:W-:Y:S05]  /*c9e0*/  BRA `(.L_x_138) ;  /* 0xffffffbc00687947 */ /* 0x000fea000383ffff */
.L_x_147:
[----:B-1----:R1:W2:Y:S02]  /*c9f0*/  SYNCS.PHASECHK.TRANS64.TRYWAIT P0, [R149+URZ+0x20], R6 ;  /* 0x00002006950075a7 */ /* 0x0022a400080011ff */
[----:B--2---:R-:W-:Y:S05]  /*ca00*/  @!P0 NANOSLEEP.SYNCS 0x989680 ;  /* 0x009896800000895d */ /* 0x004fea0003900000 */
[----:B------:R-:W2:Y:S02]  /*ca10*/  @!P0 SYNCS.PHASECHK.TRANS64 P0, [R149+URZ+0x20], R6 ;  /* 0x00002006950085a7 */ /* 0x000ea400080010ff */
[----:B--2---:R-:W-:Y:S05]  /*ca20*/  @!P0 BRA `(.L_x_147) ;  /* 0xfffffffc00f08947 */ /* 0x004fea000383ffff */
[----:B------:R-:W-:Y:S05]  /*ca30*/  BRA `(.L_x_146) ;  /* 0xffffffc400e47947 */ /* 0x000fea000383ffff */
.L_x_155:
[----:B-1----:R1:W2:Y:S02]  /*ca40*/  SYNCS.PHASECHK.TRANS64.TRYWAIT P0, [R149+URZ+0x20], R6 ;  /* 0x00002006950075a7 */ /* 0x0022a400080011ff */
[----:B--2---:R-:W-:Y:S05]  /*ca50*/  @!P0 NANOSLEEP.SYNCS 0x989680 ;  /* 0x009896800000895d */ /* 0x004fea0003900000 */
[----:B------:R-:W2:Y:S02]  /*ca60*/  @!P0 SYNCS.PHASECHK.TRANS64 P0, [R149+URZ+0x20], R6 ;  /* 0x00002006950085a7 */ /* 0x000ea400080010ff */
[----:B--2---:R-:W-:Y:S05]  /*ca70*/  @!P0 BRA `(.L_x_155) ;  /* 0xfffffffc00f08947 */ /* 0x004fea000383ffff */
[----:B------:R-:W-:Y:S05]  /*ca80*/  BRA `(.L_x_154) ;  /* 0xffffffd000747947 */ /* 0x000fea000383ffff */
.L_x_163:
[----:B-1----:R1:W2:Y:S02]  /*ca90*/  SYNCS.PHASECHK.TRANS64.TRYWAIT P0, [R149+URZ+0x20], R6 ;  /* 0x00002006950075a7 */ /* 0x0022a400080011ff */
[----:B--2---:R-:W-:Y:S05]  /*caa0*/  @!P0 NANOSLEEP.SYNCS 0x989680 ;  /* 0x009896800000895d */ /* 0x004fea0003900000 */
[----:B------:R-:W2:Y:S02]  /*cab0*/  @!P0 SYNCS.PHASECHK.TRANS64 P0, [R149+URZ+0x20], R6 ;  /* 0x00002006950085a7 */ /* 0x000ea400080010ff */
[----:B--2---:R-:W-:Y:S05]  /*cac0*/  @!P0 BRA `(.L_x_163) ;  /* 0xfffffffc00f08947 */ /* 0x004fea000383ffff */
[----:B------:R-:W-:Y:S05]  /*cad0*/  BRA `(.L_x_162) ;  /* 0xffffffd800f87947 */ /* 0x000fea000383ffff */
.L_x_171:
[----:B-1----:R1:W2:Y:S02]  /*cae0*/  SYNCS.PHASECHK.TRANS64.TRYWAIT P0, [R60+URZ+0x20], R147 ;  /* 0x000020933c0075a7 */ /* 0x0022a400080011ff */
[----:B--2---:R-:W-:Y:S05]  /*caf0*/  @!P0 NANOSLEEP.SYNCS 0x989680 ;  /* 0x009896800000895d */ /* 0x004fea0003900000 */
[----:B------:R-:W2:Y:S02]  /*cb00*/  @!P0 SYNCS.PHASECHK.TRANS64 P0, [R60+URZ+0x20], R147 ;  /* 0x000020933c0085a7 */ /* 0x000ea400080010ff */
[----:B--2---:R-:W-:Y:S05]  /*cb10*/  @!P0 BRA `(.L_x_171) ;  /* 0xfffffffc00f08947 */ /* 0x004fea000383ffff */
[----:B------:R-:W-:Y:S05]  /*cb20*/  BRA `(.L_x_170) ;  /* 0xffffffe4007c7947 */ /* 0x000fea000383ffff */
        .weak           $__internal_0_$__cuda_sm10x_tcgen05_guardrail_trap_col_being_dealloced_not_returned_by_alloc
        .type           $__internal_0_$__cuda_sm10x_tcgen05_guardrail_trap_col_being_dealloced_not_returned_by_alloc,@function
        .size           $__internal_0_$__cuda_sm10x_tcgen05_guardrail_trap_col_being_dealloced_not_returned_by_alloc,($__internal_1_$__cuda_sm10x_tcgen05_guardrail_trap_phase_invalid_during_alloc - $__internal_0_$__cuda_sm10x_tcgen05_guardrail_trap_col_being_dealloced_not_returned_by_alloc)
$__internal_0_$__cuda_sm10x_tcgen05_guardrail_trap_col_being_dealloced_not_returned_by_alloc:
[----:B------:R-:W-:Y:S05]  /*cb30*/  BPT.TRAP 0x1 ;  /* 0x000000040000795c */ /* 0x000fea0000300000 */
[----:B------:R-:W-:-:S04]  /*cb40*/  HFMA2 R3, -RZ, RZ, 0, 0 ;  /* 0x00000000ff037431 */ /* 0x000fc800000001ff */
[----:B------:R-:W-:Y:S05]  /*cb50*/  RET.REL.NODEC R2 `(_ZN7cutlass13device_kernelINS_4gemm6kernel13GemmUniversalIN4cute5tupleIJiiiiEEENS1_10collective13CollectiveMmaINS1_35MainloopSm100TmaUmmaWarpSpecializedILi2ELi2ELi2ENS5_IJNS4_1CILi2EEENSA_ILi1EEESC_EEEEENS5_IJNSA_ILi256EEESF_NSA_ILi64EEEEEEfNS5_IJlSC_lEEEfSI_NS4_8TiledMMAINS4_8MMA_AtomIJNS4_23SM100_MMA_TF32_2x1SM_SSINS_10tfloat32_tESM_fLi256ELi256ELNS4_4UMMA5MajorE0ELSO_0ELNSN_7ScaleInE0ELSP_0EEEEEENS4_6LayoutINS5_IJSC_SC_SC_EEENS5_IJNSA_ILi0EEESU_SU_EEEEENS5_IJNS4_10UnderscoreESX_SX_EEEEENS4_18SM100_TMA_2SM_LOADENS4_14ComposedLayoutINS4_7SwizzleILi3ELi4ELi3EEENS4_18smem_ptr_flag_bitsILi32EEENSS_INS5_IJNSA_ILi8EEENSA_ILi32EEEEEENS5_IJS17_SC_EEEEEEEvNS4_8identityES10_S1B_vS1C_EENS_8epilogue10collective18CollectiveEpilogueINS1E_23Sm100TmaWarpSpecializedILi4ELi2ELi32ELb1ELb0EEEJNS5_IJNSA_ILi128EEESF_SG_EEENS5_IJNSS_IS1J_SC_EENSS_IS17_SC_EEEEEfSI_fSI_NS1E_6fusion15FusionCallbacksIS1I_NS1O_17LinearCombinationIffffLNS_15FloatRoundStyleE2EEES1K_S1N_JEEENS4_5SM1004TMEM4LOAD26SM100_TMEM_LOAD_32dp32b32xENS4_13SM90_TMA_LOADES1B_NS4_39AutoVectorizingCopyWithAssumedAlignmentILi128EEENS4_14SM90_TMA_STOREES1B_S20_S20_EEEvvEEEEvNT_6ParamsE) ;  /* 0xffffff3402287950 */ /* 0x000fea0003c3ffff */
        .weak           $__internal_1_$__cuda_sm10x_tcgen05_guardrail_trap_phase_invalid_during_alloc
        .type           $__internal_1_$__cuda_sm10x_tcgen05_guardrail_trap_phase_invalid_during_alloc,@function
        .size           $__internal_1_$__cuda_sm10x_tcgen05_guardrail_trap_phase_invalid_during_alloc,($__internal_2_$__cuda_sm10x_tcgen05_guardrail_trap_unallocated_columns_being_dealloced - $__internal_1_$__cuda_sm10x_tcgen05_guardrail_trap_phase_invalid_during_alloc)
$__internal_1_$__cuda_sm10x_tcgen05_guardrail_trap_phase_invalid_during_alloc:
[----:B------:R-:W-:Y:S05]  /*cb60*/  BPT.TRAP 0x1 ;  /* 0x000000040000795c */ /* 0x000fea0000300000 */
[----:B------:R-:W-:-:S04]  /*cb70*/  MOV R3, 0x0 ;  /* 0x0000000000037802 */ /* 0x000fc80000000f00 */
[----:B------:R-:W-:Y:S05]  /*cb80*/  RET.REL.NODEC R2 `(_ZN7cutlass13device_kernelINS_4gemm6kernel13GemmUniversalIN4cute5tupleIJiiiiEEENS1_10collective13CollectiveMmaINS1_35MainloopSm100TmaUmmaWarpSpecializedILi2ELi2ELi2ENS5_IJNS4_1CILi2EEENSA_ILi1EEESC_EEEEENS5_IJNSA_ILi256EEESF_NSA_ILi64EEEEEEfNS5_IJlSC_lEEEfSI_NS4_8TiledMMAINS4_8MMA_AtomIJNS4_23SM100_MMA_TF32_2x1SM_SSINS_10tfloat32_tESM_fLi256ELi256ELNS4_4UMMA5MajorE0ELSO_0ELNSN_7ScaleInE0ELSP_0EEEEEENS4_6LayoutINS5_IJSC_SC_SC_EEENS5_IJNSA_ILi0EEESU_SU_EEEEENS5_IJNS4_10UnderscoreESX_SX_EEEEENS4_18SM100_TMA_2SM_LOADENS4_14ComposedLayoutINS4_7SwizzleILi3ELi4ELi3EEENS4_18smem_ptr_flag_bitsILi32EEENSS_INS5_IJNSA_ILi8EEENSA_ILi32EEEEEENS5_IJS17_SC_EEEEEEEvNS4_8identityES10_S1B_vS1C_EENS_8epilogue10collective18CollectiveEpilogueINS1E_23Sm100TmaWarpSpecializedILi4ELi2ELi32ELb1ELb0EEEJNS5_IJNSA_ILi128EEESF_SG_EEENS5_IJNSS_IS1J_SC_EENSS_IS17_SC_EEEEEfSI_fSI_NS1E_6fusion15FusionCallbacksIS1I_NS1O_17LinearCombinationIffffLNS_15FloatRoundStyleE2EEES1K_S1N_JEEENS4_5SM1004TMEM4LOAD26SM100_TMEM_LOAD_32dp32b32xENS4_13SM90_TMA_LOADES1B_NS4_39AutoVectorizingCopyWithAssumedAlignmentILi128EEENS4_14SM90_TMA_STOREES1B_S20_S20_EEEvvEEEEvNT_6ParamsE) ;  /* 0xffffff34021c7950 */ /* 0x000fea0003c3ffff */
        .weak           $__internal_2_$__cuda_sm10x_tcgen05_guardrail_trap_unallocated_columns_being_dealloced
        .type           $__internal_2_$__cuda_sm10x_tcgen05_guardrail_trap_unallocated_columns_being_dealloced,@function
        .size           $__internal_2_$__cuda_sm10x_tcgen05_guardrail_trap_unallocated_columns_being_dealloced,(.L_x_229 - $__internal_2_$__cuda_sm10x_tcgen05_guardrail_trap_unallocated_columns_being_dealloced)
$__internal_2_$__cuda_sm10x_tcgen05_guardrail_trap_unallocated_columns_being_dealloced:
[----:B------:R-:W-:Y:S05]  /*cb90*/  BPT.TRAP 0x1 ;  /* 0x000000040000795c */ /* 0x000fea0000300000 */
[----:B------:R-:W-:-:S04]  /*cba0*/  HFMA2 R3, -RZ, RZ, 0, 0 ;  /* 0x00000000ff037431 */ /* 0x000fc800000001ff */
[----:B------:R-:W-:Y:S05]  /*cbb0*/  RET.REL.NODEC R2 `(_ZN7cutlass13device_kernelINS_4gemm6kernel13GemmUniversalIN4cute5tupleIJiiiiEEENS1_10collective13CollectiveMmaINS1_35MainloopSm100TmaUmmaWarpSpecializedILi2ELi2ELi2ENS5_IJNS4_1CILi2EEENSA_ILi1EEESC_EEEEENS5_IJNSA_ILi256EEESF_NSA_ILi64EEEEEEfNS5_IJlSC_lEEEfSI_NS4_8TiledMMAINS4_8MMA_AtomIJNS4_23SM100_MMA_TF32_2x1SM_SSINS_10tfloat32_tESM_fLi256ELi256ELNS4_4UMMA5MajorE0ELSO_0ELNSN_7ScaleInE0ELSP_0EEEEEENS4_6LayoutINS5_IJSC_SC_SC_EEENS5_IJNSA_ILi0EEESU_SU_EEEEENS5_IJNS4_10UnderscoreESX_SX_EEEEENS4_18SM100_TMA_2SM_LOADENS4_14ComposedLayoutINS4_7SwizzleILi3ELi4ELi3EEENS4_18smem_ptr_flag_bitsILi32EEENSS_INS5_IJNSA_ILi8EEENSA_ILi32EEEEEENS5_IJS17_SC_EEEEEEEvNS4_8identityES10_S1B_vS1C_EENS_8epilogue10collective18CollectiveEpilogueINS1E_23Sm100TmaWarpSpecializedILi4ELi2ELi32ELb1ELb0EEEJNS5_IJNSA_ILi128EEESF_SG_EEENS5_IJNSS_IS1J_SC_EENSS_IS17_SC_EEEEEfSI_fSI_NS1E_6fusion15FusionCallbacksIS1I_NS1O_17LinearCombinationIffffLNS_15FloatRoundStyleE2EEES1K_S1N_JEEENS4_5SM1004TMEM4LOAD26SM100_TMEM_LOAD_32dp32b32xENS4_13SM90_TMA_LOADES1B_NS4_39AutoVectorizingCopyWithAssumedAlignmentILi128EEENS4_14SM90_TMA_STOREES1B_S20_S20_EEEvvEEEEvNT_6ParamsE) ;  /* 0xffffff3402107950 */ /* 0x000fea0003c3ffff */
.L_x_228:
[----:B------:R-:W-:-:S00]  /*cbc0*/  BRA `(.L_x_228) ;  /* 0xfffffffc00fc7947 */ /* 0x000fc0000383ffff */
[----:B------:R-:W-:-:S00]  /*cbd0*/  NOP ;  /* 0x0000000000007918 */ /* 0x000fc00000000000 */
        /* <DEDUP_REMOVED lines=10> */
.L_x_229:


//--------------------- .nv.global.init           --------------------------
	.section	.nv.global.init,"aw",@progbits
.nv.global.init:
	.type		$str$27,@object
	.size		$str$27,($str$28 - $str$27)
$str$27:
        /*0000*/ 	.byte	0x28, 0x61, 0x64, 0x64, 0x72, 0x65, 0x73, 0x73, 0x20, 0x26, 0x20, 0x6d, 0x61, 0x73, 0x6b, 0x29
        /*0010*/ 	.byte	0x20, 0x3d, 0x3d, 0x20, 0x30, 0x00
	.type		$str$28,@object
	.size		$str$28,($str$26 - $str$28)
$str$28:
        /*0016*/ 	.byte	0x2f, 0x74, 0x6d, 0x70, 0x2f, 0x63, 0x75, 0x74, 0x6c, 0x61, 0x73, 0x73, 0x5f, 0x73, 0x77, 0x65
        /*0026*/ 	.byte	0x65, 0x70, 0x5f, 0x73, 0x72, 0x63, 0x2f, 0x69, 0x6e, 0x63, 0x6c, 0x75, 0x64, 0x65, 0x2f, 0x63
        /*0036*/ 	.byte	0x75, 0x74, 0x65, 0x2f, 0x70, 0x6f, 0x69, 0x6e, 0x74, 0x65, 0x72, 0x5f, 0x66, 0x6c, 0x61, 0x67
        /*0046*/ 	.byte	0x67, 0x65, 0x64, 0x2e, 0x68, 0x70, 0x70, 0x00
	.type		$str$26,@object
	.size		$str$26,($str$25 - $str$26)
$str$26:
        /*004e*/ 	.byte	0x2f, 0x74, 0x6d, 0x70, 0x2f, 0x63, 0x75, 0x74, 0x6c, 0x61, 0x73, 0x73, 0x5f, 0x73, 0x77, 0x65
        /*005e*/ 	.byte	0x65, 0x70, 0x5f, 0x73, 0x72, 0x63, 0x2f, 0x69, 0x6e, 0x63, 0x6c, 0x75, 0x64, 0x65, 0x2f, 0x63
        /*006e*/ 	.byte	0x75, 0x74, 0x65, 0x2f, 0x61, 0x74, 0x6f, 0x6d, 0x2f, 0x63, 0x6f, 0x70, 0x79, 0x5f, 0x74, 0x72
        /*007e*/ 	.byte	0x61, 0x69, 0x74, 0x73, 0x5f, 0x73, 0x6d, 0x31, 0x30, 0x30, 0x2e, 0x68, 0x70, 0x70, 0x00
	.type		$str$25,@object
	.size		$str$25,(__unnamed_1 - $str$25)
$str$25:
        /*008d*/ 	.byte	0x28, 0x28, 0x75, 0x69, 0x6e, 0x74, 0x33, 0x32, 0x5f, 0x74, 0x28, 0x74, 0x68, 0x72, 0x65, 0x61
        /*009d*/ 	.byte	0x64, 0x49, 0x64, 0x78, 0x2e, 0x78, 0x29, 0x20, 0x2f, 0x20, 0x33, 0x32, 0x29, 0x20, 0x25, 0x20
        /*00ad*/ 	.byte	0x34, 0x29, 0x20, 0x3d, 0x3d, 0x20, 0x28, 0x28, 0x28, 0x74, 0x6d, 0x65, 0x6d, 0x5f, 0x61, 0x64
        /*00bd*/ 	.byte	0x64, 0x72, 0x20, 0x3e, 0x3e, 0x20, 0x31, 0x36, 0x29, 0x20, 0x2f, 0x20, 0x33, 0x32, 0x29, 0x20
        /*00cd*/ 	.byte	0x25, 0x20, 0x34, 0x29, 0x00
	.type		__unnamed_1,@object
	.size		__unnamed_1,(__unnamed_2 - __unnamed_1)
__unnamed_1:
        /*00d2*/ 	.byte	0x61, 0x75, 0x74, 0x6f, 0x20, 0x63, 0x75, 0x74, 0x65, 0x3a, 0x3a, 0x61, 0x73, 0x5f, 0x70, 0x6f
        /* <DEDUP_REMOVED lines=23> */
        /*0252*/ 	.byte	0x43, 0x3c, 0x34, 0x30, 0x39, 0x36, 0x3e, 0x3e, 0x3e, 0x3e, 0x5d, 0x00
	.type		__unnamed_2,@object
	.size		__unnamed_2,(.L_2 - __unnamed_2)
__unnamed_2:
        /* <DEDUP_REMOVED lines=44> */
.L_2:


//--------------------- .nv.shared._ZN7cutlass13device_kernelINS_4gemm6kernel13GemmUniversalIN4cute5tupleIJiiiiEEENS1_10collective13CollectiveMmaINS1_35MainloopSm100TmaUmmaWarpSpecializedILi2ELi2ELi2ENS5_IJNS4_1CILi2EEENSA_ILi1EEESC_EEEEENS5_IJNSA_ILi256EEESF_NSA_ILi64EEEEEEfNS5_IJlSC_lEEEfSI_NS4_8TiledMMAINS4_8MMA_AtomIJNS4_23SM100_MMA_TF32_2x1SM_SSINS_10tfloat32_tESM_fLi256ELi256ELNS4_4UMMA5MajorE0ELSO_0ELNSN_7ScaleInE0ELSP_0EEEEEENS4_6LayoutINS5_IJSC_SC_SC_EEENS5_IJNSA_ILi0EEESU_SU_EEEEENS5_IJNS4_10UnderscoreESX_SX_EEEEENS4_18SM100_TMA_2SM_LOADENS4_14ComposedLayoutINS4_7SwizzleILi3ELi4ELi3EEENS4_18smem_ptr_flag_bitsILi32EEENSS_INS5_IJNSA_ILi8EEENSA_ILi32EEEEEENS5_IJS17_SC_EEEEEEEvNS4_8identityES10_S1B_vS1C_EENS_8epilogue10collective18CollectiveEpilogueINS1E_23Sm100TmaWarpSpecializedILi4ELi2ELi32ELb1ELb0EEEJNS5_IJNSA_ILi128EEESF_SG_EEENS5_IJNSS_IS1J_SC_EENSS_IS17_SC_EEEEEfSI_fSI_NS1E_6fusion15FusionCallbacksIS1I_NS1O_17LinearCombinationIffffLNS_15FloatRoundStyleE2EEES1K_S1N_JEEENS4_5SM1004TMEM4LOAD26SM100_TMEM_LOAD_32dp32b32xENS4_13SM90_TMA_LOADES1B_NS4_39AutoVectorizingCopyWithAssumedAlignmentILi128EEENS4_14SM90_TMA_STOREES1B_S20_S20_EEEvvEEEEvNT_6ParamsE --------------------------
	.section	.nv.shared._ZN7cutlass13device_kernelINS_4gemm6kernel13GemmUniversalIN4cute5tupleIJiiiiEEENS1_10collective13CollectiveMmaINS1_35MainloopSm100TmaUmmaWarpSpecializedILi2ELi2ELi2ENS5_IJNS4_1CILi2EEENSA_ILi1EEESC_EEEEENS5_IJNSA_ILi256EEESF_NSA_ILi64EEEEEEfNS5_IJlSC_lEEEfSI_NS4_8TiledMMAINS4_8MMA_AtomIJNS4_23SM100_MMA_TF32_2x1SM_SSINS_10tfloat32_tESM_fLi256ELi256ELNS4_4UMMA5MajorE0ELSO_0ELNSN_7ScaleInE0ELSP_0EEEEEENS4_6LayoutINS5_IJSC_SC_SC_EEENS5_IJNSA_ILi0EEESU_SU_EEEEENS5_IJNS4_10UnderscoreESX_SX_EEEEENS4_18SM100_TMA_2SM_LOADENS4_14ComposedLayoutINS4_7SwizzleILi3ELi4ELi3EEENS4_18smem_ptr_flag_bitsILi32EEENSS_INS5_IJNSA_ILi8EEENSA_ILi32EEEEEENS5_IJS17_SC_EEEEEEEvNS4_8identityES10_S1B_vS1C_EENS_8epilogue10collective18CollectiveEpilogueINS1E_23Sm100TmaWarpSpecializedILi4ELi2ELi32ELb1ELb0EEEJNS5_IJNSA_ILi128EEESF_SG_EEENS5_IJNSS_IS1J_SC_EENSS_IS17_SC_EEEEEfSI_fSI_NS1E_6fusion15FusionCallbacksIS1I_NS1O_17LinearCombinationIffffLNS_15FloatRoundStyleE2EEES1K_S1N_JEEENS4_5SM1004TMEM4LOAD26SM100_TMEM_LOAD_32dp32b32xENS4_13SM90_TMA_LOADES1B_NS4_39AutoVectorizingCopyWithAssumedAlignmentILi128EEENS4_14SM90_TMA_STOREES1B_S20_S20_EEEvvEEEEvNT_6ParamsE,"aw",@nobits
	.sectionflags	@""
	.align	16
	.zero		1024


//--------------------- .nv.shared.reserved.0     --------------------------
	.section	.nv.shared.reserved.0,"aw",@nobits
	.weak		__nv_reservedSMEM_offset_0_alias
	.size		__nv_reservedSMEM_offset_0_alias, 0, 64
	.other		__nv_reservedSMEM_offset_0_alias,@"STO_CUDA_RESERVED_SHARED STV_DEFAULT"
__nv_reservedSMEM_offset_0_alias:
	.zero		0
.nv.shared.reserved.0:
	.zero		64
	.weak		__nv_reservedSMEM_tcgen05_partition
	.type		__nv_reservedSMEM_tcgen05_partition,@object
	.size		__nv_reservedSMEM_tcgen05_partition,(.L_0 - __nv_reservedSMEM_tcgen05_partition)
__nv_reservedSMEM_tcgen05_partition:
	.zero		32
.L_0:


//--------------------- .nv.global                --------------------------
	.section	.nv.global,"aw",@nobits
.nv.global:
	.type		_ZN40_INTERNAL_8f6ee436_4_k_cu_5b1be995_183064cute1_E,@object
	.size		_ZN40_INTERNAL_8f6ee436_4_k_cu_5b1be995_183064cute1_E,(_ZN40_INTERNAL_8f6ee436_4_k_cu_5b1be995_183064cuda3std3__45__cpo6cbeginE - _ZN40_INTERNAL_8f6ee436_4_k_cu_5b1be995_183064cute1_E)
_ZN40_INTERNAL_8f6ee436_4_k_cu_5b1be995_183064cute1_E:
	.zero		1
	.type		_ZN40_INTERNAL_8f6ee436_4_k_cu_5b1be995_183064cuda3std3__45__cpo6cbeginE,@object
	.size		_ZN40_INTERNAL_8f6ee436_4_k_cu_5b1be995_183064cuda3std3__45__cpo6cbeginE,(_ZN40_INTERNAL_8f6ee436_4_k_cu_5b1be995_183064cuda3std3__48in_placeE - _ZN40_INTERNAL_8f6ee436_4_k_cu_5b1be995_183064cuda3std3__45__cpo6cbeginE)
_ZN40_INTERNAL_8f6ee436_4_k_cu_5b1be995_183064cuda3std3__45__cpo6cbeginE:
	.zero		1
	.type		_ZN40_INTERNAL_8f6ee436_4_k_cu_5b1be995_183064cuda3std3__48in_placeE,@object
	.size		_ZN40_INTERNAL_8f6ee436_4_k_cu_5b1be995_183064cuda3std3__48in_placeE,(_ZN40_INTERNAL_8f6ee436_4_k_cu_5b1be995_183064cuda3std6ranges3__45__cpo9iter_moveE - _ZN40_INTERNAL_8f6ee436_4_k_cu_5b1be995_183064cuda3std3__48in_placeE)
_ZN40_INTERNAL_8f6ee436_4_k_cu_5b1be995_183064cuda3std3__48in_placeE:
	.zero		1
	.type		_ZN40_INTERNAL_8f6ee436_4_k_cu_5b1be995_183064cuda3std6ranges3__45__cpo9iter_moveE,@object
	.size		_ZN40_INTERNAL_8f6ee436_4_k_cu_5b1be995_183064cuda3std6ranges3__45__cpo9iter_moveE,(_ZN40_INTERNAL_8f6ee436_4_k_cu_5b1be995_183064cuda3std3__45__cpo5beginE - _ZN40_INTERNAL_8f6ee436_4_k_cu_5b1be995_183064cuda3std6ranges3__45__cpo9iter_moveE)
_ZN40_INTERNAL_8f6ee436_4_k_cu_5b1be995_183064cuda3std6ranges3__45__cpo9iter_moveE:
	.zero		1
	.type		_ZN40_INTERNAL_8f6ee436_4_k_cu_5b1be995_183064cuda3std3__45__cpo5beginE,@object
	.size		_ZN40_INTERNAL_8f6ee436_4_k_cu_5b1be995_183064cuda3std3__45__cpo5beginE,(_ZN40_INTERNAL_8f6ee436_4_k_cu_5b1be995_183064cuda3std3__442_GLOBAL__N__8f6ee436_4_k_cu_5b1be995_183066ignoreE - _ZN40_INTERNAL_8f6ee436_4_k_cu_5b1be995_183064cuda3std3__45__cpo5beginE)
_ZN40_INTERNAL_8f6ee436_4_k_cu_5b1be995_183064cuda3std3__45__cpo5beginE:
	.zero		1
	.type		_ZN40_INTERNAL_8f6ee436_4_k_cu_5b1be995_183064cuda3std3__442_GLOBAL__N__8f6ee436_4_k_cu_5b1be995_183066ignoreE,@object
	.size		_ZN40_INTERNAL_8f6ee436_4_k_cu_5b1be995_183064cuda3std3__442_GLOBAL__N__8f6ee436_4_k_cu_5b1be995_183066ignoreE,(_ZN40_INTERNAL_8f6ee436_4_k_cu_5b1be995_183064cute7productE - _ZN40_INTERNAL_8f6ee436_4_k_cu_5b1be995_183064cuda3std3__442_GLOBAL__N__8f6ee436_4_k_cu_5b1be995_183066ignoreE)
_ZN40_INTERNAL_8f6ee436_4_k_cu_5b1be995_183064cuda3std3__442_GLOBAL__N__8f6ee436_4_k_cu_5b1be995_183066ignoreE:
	.zero		1
	.type		_ZN40_INTERNAL_8f6ee436_4_k_cu_5b1be995_183064cute7productE,@object
	.size		_ZN40_INTERNAL_8f6ee436_4_k_cu_5b1be995_183064cute7productE,(_ZN40_INTERNAL_8f6ee436_4_k_cu_5b1be995_183064cuda3std3__45__cpo3endE - _ZN40_INTERNAL_8f6ee436_4_k_cu_5b1be995_183064cute7productE)
_ZN40_INTERNAL_8f6ee436_4_k_cu_5b1be995_183064cute7productE:
	.zero		1
	.type		_ZN40_INTERNAL_8f6ee436_4_k_cu_5b1be995_183064cuda3std3__45__cpo3endE,@object
	.size		_ZN40_INTERNAL_8f6ee436_4_k_cu_5b1be995_183064cuda3std3__45__cpo3endE,(_ZN40_INTERNAL_8f6ee436_4_k_cu_5b1be995_183064cuda3std3__419piecewise_constructE - _ZN40_INTERNAL_8f6ee436_4_k_cu_5b1be995_183064cuda3std3__45__cpo3endE)
_ZN40_INTERNAL_8f6ee436_4_k_cu_5b1be995_183064cuda3std3__45__cpo3endE:
	.zero		1
	.type		_ZN40_INTERNAL_8f6ee436_4_k_cu_5b1be995_183064cuda3std3__419piecewise_constructE,@object
	.size		_ZN40_INTERNAL_8f6ee436_4_k_cu_5b1be995_183064cuda3std3__419piecewise_constructE,(_ZN40_INTERNAL_8f6ee436_4_k_cu_5b1be995_183064cuda3std3__45__cpo4cendE - _ZN40_INTERNAL_8f6ee436_4_k_cu_5b1be995_183064cuda3std3__419piecewise_constructE)
_ZN40_INTERNAL_8f6ee436_4_k_cu_5b1be995_183064cuda3std3__419piecewise_constructE:
	.zero		1
	.type		_ZN40_INTERNAL_8f6ee436_4_k_cu_5b1be995_183064cuda3std3__45__cpo4cendE,@object
	.size		_ZN40_INTERNAL_8f6ee436_4_k_cu_5b1be995_183064cuda3std3__45__cpo4cendE,(_ZN40_INTERNAL_8f6ee436_4_k_cu_5b1be995_183064cuda3std6ranges3__45__cpo4swapE - _ZN40_INTERNAL_8f6ee436_4_k_cu_5b1be995_183064cuda3std3__45__cpo4cendE)
_ZN40_INTERNAL_8f6ee436_4_k_cu_5b1be995_183064cuda3std3__45__cpo4cendE:
	.zero		1
	.type		_ZN40_INTERNAL_8f6ee436_4_k_cu_5b1be995_183064cuda3std6ranges3__45__cpo4swapE,@object
	.size		_ZN40_INTERNAL_8f6ee436_4_k_cu_5b1be995_183064cuda3std6ranges3__45__cpo4swapE,(.L_10 - _ZN40_INTERNAL_8f6ee436_4_k_cu_5b1be995_183064cuda3std6ranges3__45__cpo4swapE)
_ZN40_INTERNAL_8f6ee436_4_k_cu_5b1be995_183064cuda3std6ranges3__45__cpo4swapE:
	.zero		1
.L_10:


//--------------------- .nv.constant0._ZN7cutlass13device_kernelINS_4gemm6kernel13GemmUniversalIN4cute5tupleIJiiiiEEENS1_10collective13CollectiveMmaINS1_35MainloopSm100TmaUmmaWarpSpecializedILi2ELi2ELi2ENS5_IJNS4_1CILi2EEENSA_ILi1EEESC_EEEEENS5_IJNSA_ILi256EEESF_NSA_ILi64EEEEEEfNS5_IJlSC_lEEEfSI_NS4_8TiledMMAINS4_8MMA_AtomIJNS4_23SM100_MMA_TF32_2x1SM_SSINS_10tfloat32_tESM_fLi256ELi256ELNS4_4UMMA5MajorE0ELSO_0ELNSN_7ScaleInE0ELSP_0EEEEEENS4_6LayoutINS5_IJSC_SC_SC_EEENS5_IJNSA_ILi0EEESU_SU_EEEEENS5_IJNS4_10UnderscoreESX_SX_EEEEENS4_18SM100_TMA_2SM_LOADENS4_14ComposedLayoutINS4_7SwizzleILi3ELi4ELi3EEENS4_18smem_ptr_flag_bitsILi32EEENSS_INS5_IJNSA_ILi8EEENSA_ILi32EEEEEENS5_IJS17_SC_EEEEEEEvNS4_8identityES10_S1B_vS1C_EENS_8epilogue10collective18CollectiveEpilogueINS1E_23Sm100TmaWarpSpecializedILi4ELi2ELi32ELb1ELb0EEEJNS5_IJNSA_ILi128EEESF_SG_EEENS5_IJNSS_IS1J_SC_EENSS_IS17_SC_EEEEEfSI_fSI_NS1E_6fusion15FusionCallbacksIS1I_NS1O_17LinearCombinationIffffLNS_15FloatRoundStyleE2EEES1K_S1N_JEEENS4_5SM1004TMEM4LOAD26SM100_TMEM_LOAD_32dp32b32xENS4_13SM90_TMA_LOADES1B_NS4_39AutoVectorizingCopyWithAssumedAlignmentILi128EEENS4_14SM90_TMA_STOREES1B_S20_S20_EEEvvEEEEvNT_6ParamsE --------------------------
	.section	.nv.constant0._ZN7cutlass13device_kernelINS_4gemm6kernel13GemmUniversalIN4cute5tupleIJiiiiEEENS1_10collective13CollectiveMmaINS1_35MainloopSm100TmaUmmaWarpSpecializedILi2ELi2ELi2ENS5_IJNS4_1CILi2EEENSA_ILi1EEESC_EEEEENS5_IJNSA_ILi256EEESF_NSA_ILi64EEEEEEfNS5_IJlSC_lEEEfSI_NS4_8TiledMMAINS4_8MMA_AtomIJNS4_23SM100_MMA_TF32_2x1SM_SSINS_10tfloat32_tESM_fLi256ELi256ELNS4_4UMMA5MajorE0ELSO_0ELNSN_7ScaleInE0ELSP_0EEEEEENS4_6LayoutINS5_IJSC_SC_SC_EEENS5_IJNSA_ILi0EEESU_SU_EEEEENS5_IJNS4_10UnderscoreESX_SX_EEEEENS4_18SM100_TMA_2SM_LOADENS4_14ComposedLayoutINS4_7SwizzleILi3ELi4ELi3EEENS4_18smem_ptr_flag_bitsILi32EEENSS_INS5_IJNSA_ILi8EEENSA_ILi32EEEEEENS5_IJS17_SC_EEEEEEEvNS4_8identityES10_S1B_vS1C_EENS_8epilogue10collective18CollectiveEpilogueINS1E_23Sm100TmaWarpSpecializedILi4ELi2ELi32ELb1ELb0EEEJNS5_IJNSA_ILi128EEESF_SG_EEENS5_IJNSS_IS1J_SC_EENSS_IS17_SC_EEEEEfSI_fSI_NS1E_6fusion15FusionCallbacksIS1I_NS1O_17LinearCombinationIffffLNS_15FloatRoundStyleE2EEES1K_S1N_JEEENS4_5SM1004TMEM4LOAD26SM100_TMEM_LOAD_32dp32b32xENS4_13SM90_TMA_LOADES1B_NS4_39AutoVectorizingCopyWithAssumedAlignmentILi128EEENS4_14SM90_TMA_STOREES1B_S20_S20_EEEvvEEEEvNT_6ParamsE,"a",@progbits
	.sectionflags	@""
	.align	4
.nv.constant0._ZN7cutlass13device_kernelINS_4gemm6kernel13GemmUniversalIN4cute5tupleIJiiiiEEENS1_10collective13CollectiveMmaINS1_35MainloopSm100TmaUmmaWarpSpecializedILi2ELi2ELi2ENS5_IJNS4_1CILi2EEENSA_ILi1EEESC_EEEEENS5_IJNSA_ILi256EEESF_NSA_ILi64EEEEEEfNS5_IJlSC_lEEEfSI_NS4_8TiledMMAINS4_8MMA_AtomIJNS4_23SM100_MMA_TF32_2x1SM_SSINS_10tfloat32_tESM_fLi256ELi256ELNS4_4UMMA5MajorE0ELSO_0ELNSN_7ScaleInE0ELSP_0EEEEEENS4_6LayoutINS5_IJSC_SC_SC_EEENS5_IJNSA_ILi0EEESU_SU_EEEEENS5_IJNS4_10UnderscoreESX_SX_EEEEENS4_18SM100_TMA_2SM_LOADENS4_14ComposedLayoutINS4_7SwizzleILi3ELi4ELi3EEENS4_18smem_ptr_flag_bitsILi32EEENSS_INS5_IJNSA_ILi8EEENSA_ILi32EEEEEENS5_IJS17_SC_EEEEEEEvNS4_8identityES10_S1B_vS1C_EENS_8epilogue10collective18CollectiveEpilogueINS1E_23Sm100TmaWarpSpecializedILi4ELi2ELi32ELb1ELb0EEEJNS5_IJNSA_ILi128EEESF_SG_EEENS5_IJNSS_IS1J_SC_EENSS_IS17_SC_EEEEEfSI_fSI_NS1E_6fusion15FusionCallbacksIS1I_NS1O_17LinearCombinationIffffLNS_15FloatRoundStyleE2EEES1K_S1N_JEEENS4_5SM1004TMEM4LOAD26SM100_TMEM_LOAD_32dp32b32xENS4_13SM90_TMA_LOADES1B_NS4_39AutoVectorizingCopyWithAssumedAlignmentILi128EEENS4_14SM90_TMA_STOREES1B_S20_S20_EEEvvEEEEvNT_6ParamsE:
	.zero		2944


//--------------------- SYMBOLS --------------------------

	.type		.nv.reservedSmem.offset0,@object
	.size		.nv.reservedSmem.offset0,0x4
	.type		.nv.reservedSmem.cap,@object
	.size		.nv.reservedSmem.cap,0x4
	.type		__assertfail,@function
